	.target	sm_90a

	.elftype	@"ET_EXEC"


//--------------------- .note.nv.tkinfo           --------------------------
	.section	.note.nv.tkinfo,"",@"SHT_NOTE"
	.sectionflags	@"SHF_NOTE_NV_TKINFO"
	.tkinfo
        /*0018*/ 	.word	0x00000002
        /*0030*/ 	.string	""
        /*0030*/ 	.string	"ptxas"
        /*0030*/ 	.string	"Cuda compilation tools, release 13.0, V13.0.88"
        /*0030*/ 	.string	"Build cuda_13.0.r13.0/compiler.36424714_0"
        /*0030*/ 	.string	"-arch sm_90a -m 64 "



//--------------------- .note.nv.cuinfo           --------------------------
	.section	.note.nv.cuinfo,"",@"SHT_NOTE"
	.sectionflags	@"SHF_NOTE_NV_CUINFO"
        /*0018*/ 	.short	0x0002
        /*001a*/ 	.short	0x005a
        /*001c*/ 	.short	0x0082
	.zero		2


//--------------------- .nv.info                  --------------------------
	.section	.nv.info,"",@"SHT_CUDA_INFO"
	.align	4


	//----- nvinfo : EIATTR_REGCOUNT
	.align		4
        /*0000*/ 	.byte	0x04, 0x2f
        /*0002*/ 	.short	(.L_15 - .L_14)
	.align		4
.L_14:
        /*0004*/ 	.word	index@(_ZN7cutlass13device_kernelINS_4gemm6kernel13GemmUniversalIN4cute5tupleIJiiiiEEENS1_10collective13CollectiveMmaINS1_34MainloopSm90TmaGmmaWarpSpecializedILi7ENS5_IJNS4_1CILi2EEENSA_ILi1EEESC_EEENS1_35KernelTmaWarpSpecializedCooperativeEEENS5_IJNSA_ILi256EEESG_NSA_ILi64EEEEEEaNS5_IJlSC_lEEEaSJ_NS4_8TiledMMAINS4_8MMA_AtomIJNS4_4SM904GMMA27MMA_64x256x32_S32S8S8_SS_TNEEEENS4_6LayoutISD_NS5_IJSC_NSA_ILi0EEESR_EEEEENS5_IJNS4_10UnderscoreESU_SU_EEEEENS4_13SM90_TMA_LOADENS4_14ComposedLayoutINS4_7SwizzleILi2ELi4ELi3EEENS4_18smem_ptr_flag_bitsILi8EEENSQ_INS5_IJNSA_ILi8EEESH_EEENS5_IJSH_SC_EEEEEEEvNS4_8identityENS4_23SM90_TMA_LOAD_MULTICASTES17_vS18_EENS_8epilogue10collective6detail29Sm90TmaWarpSpecializedAdapterINS1C_15DefaultEpilogueIaSJ_SJ_NS1B_6thread17LinearCombinationIaLi1EiiLNS1G_9ScaleType4KindE0ELNS_15FloatRoundStyleE2EaEENS1_15EpilogueDefaultEEEEEvvEEEEvNT_6ParamsE)
        /*0008*/ 	.word	0x000000a8


	//----- nvinfo : EIATTR_FRAME_SIZE
	.align		4
.L_15:
        /*000c*/ 	.byte	0x04, 0x11
        /*000e*/ 	.short	(.L_17 - .L_16)
	.align		4
.L_16:
        /*0010*/ 	.word	index@(_ZN7cutlass13device_kernelINS_4gemm6kernel13GemmUniversalIN4cute5tupleIJiiiiEEENS1_10collective13CollectiveMmaINS1_34MainloopSm90TmaGmmaWarpSpecializedILi7ENS5_IJNS4_1CILi2EEENSA_ILi1EEESC_EEENS1_35KernelTmaWarpSpecializedCooperativeEEENS5_IJNSA_ILi256EEESG_NSA_ILi64EEEEEEaNS5_IJlSC_lEEEaSJ_NS4_8TiledMMAINS4_8MMA_AtomIJNS4_4SM904GMMA27MMA_64x256x32_S32S8S8_SS_TNEEEENS4_6LayoutISD_NS5_IJSC_NSA_ILi0EEESR_EEEEENS5_IJNS4_10UnderscoreESU_SU_EEEEENS4_13SM90_TMA_LOADENS4_14ComposedLayoutINS4_7SwizzleILi2ELi4ELi3EEENS4_18smem_ptr_flag_bitsILi8EEENSQ_INS5_IJNSA_ILi8EEESH_EEENS5_IJSH_SC_EEEEEEEvNS4_8identityENS4_23SM90_TMA_LOAD_MULTICASTES17_vS18_EENS_8epilogue10collective6detail29Sm90TmaWarpSpecializedAdapterINS1C_15DefaultEpilogueIaSJ_SJ_NS1B_6thread17LinearCombinationIaLi1EiiLNS1G_9ScaleType4KindE0ELNS_15FloatRoundStyleE2EaEENS1_15EpilogueDefaultEEEEEvvEEEEvNT_6ParamsE)
        /*0014*/ 	.word	0x000004c0


	//----- nvinfo : EIATTR_MIN_STACK_SIZE
	.align		4
.L_17:
        /*0018*/ 	.byte	0x04, 0x12
        /*001a*/ 	.short	(.L_19 - .L_18)
	.align		4
.L_18:
        /*001c*/ 	.word	index@(_ZN7cutlass13device_kernelINS_4gemm6kernel13GemmUniversalIN4cute5tupleIJiiiiEEENS1_10collective13CollectiveMmaINS1_34MainloopSm90TmaGmmaWarpSpecializedILi7ENS5_IJNS4_1CILi2EEENSA_ILi1EEESC_EEENS1_35KernelTmaWarpSpecializedCooperativeEEENS5_IJNSA_ILi256EEESG_NSA_ILi64EEEEEEaNS5_IJlSC_lEEEaSJ_NS4_8TiledMMAINS4_8MMA_AtomIJNS4_4SM904GMMA27MMA_64x256x32_S32S8S8_SS_TNEEEENS4_6LayoutISD_NS5_IJSC_NSA_ILi0EEESR_EEEEENS5_IJNS4_10UnderscoreESU_SU_EEEEENS4_13SM90_TMA_LOADENS4_14ComposedLayoutINS4_7SwizzleILi2ELi4ELi3EEENS4_18smem_ptr_flag_bitsILi8EEENSQ_INS5_IJNSA_ILi8EEESH_EEENS5_IJSH_SC_EEEEEEEvNS4_8identityENS4_23SM90_TMA_LOAD_MULTICASTES17_vS18_EENS_8epilogue10collective6detail29Sm90TmaWarpSpecializedAdapterINS1C_15DefaultEpilogueIaSJ_SJ_NS1B_6thread17LinearCombinationIaLi1EiiLNS1G_9ScaleType4KindE0ELNS_15FloatRoundStyleE2EaEENS1_15EpilogueDefaultEEEEEvvEEEEvNT_6ParamsE)
        /*0020*/ 	.word	0x000004c0
.L_19:


//--------------------- .nv.compat                --------------------------
	.section	.nv.compat,"",@"SHT_CUDA_COMPAT_INFO"
	.align	4
        /*0000*/ 	.byte	0x02, 0x09, 0x01, 0x00, 0x02, 0x02, 0x04, 0x00, 0x02, 0x05, 0x05, 0x00, 0x03, 0x07, 0x01, 0x01
        /*0010*/ 	.byte	0x02, 0x03, 0x01, 0x00, 0x02, 0x06, 0x01, 0x00, 0x04, 0x0b, 0x08, 0x00, 0x00, 0x00, 0x00, 0x00
        /*0020*/ 	.byte	0x00, 0x00, 0x00, 0x00


//--------------------- .nv.info._ZN7cutlass13device_kernelINS_4gemm6kernel13GemmUniversalIN4cute5tupleIJiiiiEEENS1_10collective13CollectiveMmaINS1_34MainloopSm90TmaGmmaWarpSpecializedILi7ENS5_IJNS4_1CILi2EEENSA_ILi1EEESC_EEENS1_35KernelTmaWarpSpecializedCooperativeEEENS5_IJNSA_ILi256EEESG_NSA_ILi64EEEEEEaNS5_IJlSC_lEEEaSJ_NS4_8TiledMMAINS4_8MMA_AtomIJNS4_4SM904GMMA27MMA_64x256x32_S32S8S8_SS_TNEEEENS4_6LayoutISD_NS5_IJSC_NSA_ILi0EEESR_EEEEENS5_IJNS4_10UnderscoreESU_SU_EEEEENS4_13SM90_TMA_LOADENS4_14ComposedLayoutINS4_7SwizzleILi2ELi4ELi3EEENS4_18smem_ptr_flag_bitsILi8EEENSQ_INS5_IJNSA_ILi8EEESH_EEENS5_IJSH_SC_EEEEEEEvNS4_8identityENS4_23SM90_TMA_LOAD_MULTICASTES17_vS18_EENS_8epilogue10collective6detail29Sm90TmaWarpSpecializedAdapterINS1C_15DefaultEpilogueIaSJ_SJ_NS1B_6thread17LinearCombinationIaLi1EiiLNS1G_9ScaleType4KindE0ELNS_15FloatRoundStyleE2EaEENS1_15EpilogueDefaultEEEEEvvEEEEvNT_6ParamsE --------------------------
	.section	.nv.info._ZN7cutlass13device_kernelINS_4gemm6kernel13GemmUniversalIN4cute5tupleIJiiiiEEENS1_10collective13CollectiveMmaINS1_34MainloopSm90TmaGmmaWarpSpecializedILi7ENS5_IJNS4_1CILi2EEENSA_ILi1EEESC_EEENS1_35KernelTmaWarpSpecializedCooperativeEEENS5_IJNSA_ILi256EEESG_NSA_ILi64EEEEEEaNS5_IJlSC_lEEEaSJ_NS4_8TiledMMAINS4_8MMA_AtomIJNS4_4SM904GMMA27MMA_64x256x32_S32S8S8_SS_TNEEEENS4_6LayoutISD_NS5_IJSC_NSA_ILi0EEESR_EEEEENS5_IJNS4_10UnderscoreESU_SU_EEEEENS4_13SM90_TMA_LOADENS4_14ComposedLayoutINS4_7SwizzleILi2ELi4ELi3EEENS4_18smem_ptr_flag_bitsILi8EEENSQ_INS5_IJNSA_ILi8EEESH_EEENS5_IJSH_SC_EEEEEEEvNS4_8identityENS4_23SM90_TMA_LOAD_MULTICASTES17_vS18_EENS_8epilogue10collective6detail29Sm90TmaWarpSpecializedAdapterINS1C_15DefaultEpilogueIaSJ_SJ_NS1B_6thread17LinearCombinationIaLi1EiiLNS1G_9ScaleType4KindE0ELNS_15FloatRoundStyleE2EaEENS1_15EpilogueDefaultEEEEEvvEEEEvNT_6ParamsE,"",@"SHT_CUDA_INFO"
	.sectionflags	@""
	.align	4


	//----- nvinfo : EIATTR_CUDA_API_VERSION
	.align		4
        /*0000*/ 	.byte	0x04, 0x37
        /*0002*/ 	.short	(.L_21 - .L_20)
.L_20:
        /*0004*/ 	.word	0x00000082


	//----- nvinfo : EIATTR_KPARAM_INFO
	.align		4
.L_21:
        /*0008*/ 	.byte	0x04, 0x17
        /*000a*/ 	.short	(.L_23 - .L_22)
.L_22:
        /*000c*/ 	.word	0x00000000
        /*0010*/ 	.short	0x0000
        /*0012*/ 	.short	0x0070
        /*0014*/ 	.byte	0x00, 0xf0, 0x01, 0x10


	//----- nvinfo : EIATTR_SPARSE_MMA_MASK
	.align		4
.L_23:
        /*0018*/ 	.byte	0x03, 0x50
        /*001a*/ 	.short	0x0000


	//----- nvinfo : EIATTR_MAXREG_COUNT
	.align		4
        /*001c*/ 	.byte	0x03, 0x1b
        /*001e*/ 	.short	0x00a8


	//----- nvinfo : EIATTR_NUM_BARRIERS
	.align		4
        /*0020*/ 	.byte	0x02, 0x4c
        /*0022*/ 	.byte	0x01
	.zero		1


	//----- nvinfo : EIATTR_EXTERNS
	.align		4
        /*0024*/ 	.byte	0x04, 0x0f
        /*0026*/ 	.short	(.L_25 - .L_24)


	//   ....[0]....
	.align		4
.L_24:
        /*0028*/ 	.word	index@(__assertfail)


	//----- nvinfo : EIATTR_ANNOTATIONS
	.align		4
.L_25:
        /*002c*/ 	.byte	0x04, 0x55
        /*002e*/ 	.short	(.L_27 - .L_26)


	//   ....[0]....
.L_26:
        /*0030*/ 	.word	0x00000001
        /*0034*/ 	.byte	0x60, 0x0a, 0x00, 0x00, 0x01, 0x00, 0x00, 0x00, 0x70, 0x0a, 0x00, 0x00, 0x01, 0x00, 0x00, 0x00
        /* <DEDUP_REMOVED lines=381> */
        /*1814*/ 	.byte	0x70, 0x3c, 0x01, 0x00, 0x01, 0x00, 0x00, 0x00, 0x90, 0x3c, 0x01, 0x00


	//----- nvinfo : EIATTR_MERCURY_ISA_VERSION
	.align		4
.L_27:
        /*1820*/ 	.byte	0x03, 0x5f
        /*1822*/ 	.short	0x0101


	//----- nvinfo : EIATTR_INT_WARP_WIDE_INSTR_OFFSETS
	.align		4
        /*1824*/ 	.byte	0x04, 0x31
        /*1826*/ 	.short	(.L_29 - .L_28)


	//   ....[0]....
.L_28:
        /*1828*/ 	.word	0x000005e0


	//   ....[1]....
        /*182c*/ 	.word	0x000005f0


	//   ....[2]....
        /*1830*/ 	.word	0x00000770


	//----- nvinfo : EIATTR_COOP_GROUP_MASK_REGIDS
	.align		4
.L_29:
        /*1834*/ 	.byte	0x04, 0x29
        /*1836*/ 	.short	(.L_31 - .L_30)


	//   ....[0]....
.L_30:
        /*1838*/ 	.word	0xffffffff


	//   ....[1]....
        /*183c*/ 	.word	0xffffffff


	//   ....[2]....
        /*1840*/ 	.word	0xffffffff


	//   ....[3]....
        /*1844*/ 	.word	0xffffffff


	//   ....[4]....
        /*1848*/ 	.word	0xffffffff


	//   ....[5]....
        /*184c*/ 	.word	0xffffffff


	//----- nvinfo : EIATTR_COOP_GROUP_INSTR_OFFSETS
	.align		4
.L_31:
        /*1850*/ 	.byte	0x04, 0x28
        /*1852*/ 	.short	(.L_33 - .L_32)


	//   ....[0]....
.L_32:
        /*1854*/ 	.word	0x00000070


	//   ....[1]....
        /*1858*/ 	.word	0x00000080


	//   ....[2]....
        /*185c*/ 	.word	0x000001a0


	//   ....[3]....
        /*1860*/ 	.word	0x00000430


	//   ....[4]....
        /*1864*/ 	.word	0x000008a0


	//   ....[5]....
        /*1868*/ 	.word	0x00001470


	//----- nvinfo : EIATTR_REG_RECONFIG
	.align		4
.L_33:
        /*186c*/ 	.byte	0x01, 0x54
	.zero		2


	//----- nvinfo : EIATTR_SYSCALL_OFFSETS
	.align		4
        /*1870*/ 	.byte	0x04, 0x46
        /*1872*/ 	.short	(.L_35 - .L_34)


	//   ....[0]....
.L_34:
        /*1874*/ 	.word	0x00001630


	//----- nvinfo : EIATTR_MBARRIER_INSTR_OFFSETS
	.align		4
.L_35:
        /*1878*/ 	.byte	0x04, 0x39
        /*187a*/ 	.short	(.L_37 - .L_36)


	//   ....[0]....
.L_36:
        /*187c*/ 	.word	0x00000320
        /*1880*/ 	.word	0x000000ff
        /*1884*/ 	.word	0x00000000
        /*1888*/ 	.short	0x0100
        /*188a*/ 	.byte	0x08
	.zero		1


	//   ....[1]....
        /*188c*/ 	.word	0x00000330
        /*1890*/ 	.word	0x000000ff
        /*1894*/ 	.word	0x00000038
        /*1898*/ 	.short	0x0100
        /*189a*/ 	.byte	0x08
	.zero		1


	//   ....[2]....
        /*189c*/ 	.word	0x00000340
        /*18a0*/ 	.word	0x000000ff
        /*18a4*/ 	.word	0x00000008
        /*18a8*/ 	.short	0x0100
        /*18aa*/ 	.byte	0x08
	.zero		1


	//   ....[3]....
        /*18ac*/ 	.word	0x00000350
        /*18b0*/ 	.word	0x000000ff
        /*18b4*/ 	.word	0x00000040
        /*18b8*/ 	.short	0x0100
        /*18ba*/ 	.byte	0x08
	.zero		1


	//   ....[4]....
        /*18bc*/ 	.word	0x00000360
        /*18c0*/ 	.word	0x000000ff
        /*18c4*/ 	.word	0x00000010
        /*18c8*/ 	.short	0x0100
        /*18ca*/ 	.byte	0x08
	.zero		1


	//   ....[5]....
        /*18cc*/ 	.word	0x00000370
        /*18d0*/ 	.word	0x000000ff
        /*18d4*/ 	.word	0x00000048
        /*18d8*/ 	.short	0x0100
        /*18da*/ 	.byte	0x08
	.zero		1


	//   ....[6]....
        /*18dc*/ 	.word	0x00000380
        /*18e0*/ 	.word	0x000000ff
        /*18e4*/ 	.word	0x00000018
        /*18e8*/ 	.short	0x0100
        /*18ea*/ 	.byte	0x08
	.zero		1


	//   ....[7]....
        /*18ec*/ 	.word	0x00000390
        /*18f0*/ 	.word	0x000000ff
        /*18f4*/ 	.word	0x00000050
        /*18f8*/ 	.short	0x0100
        /*18fa*/ 	.byte	0x08
	.zero		1


	//   ....[8]....
        /*18fc*/ 	.word	0x000003a0
        /*1900*/ 	.word	0x000000ff
        /*1904*/ 	.word	0x00000020
        /*1908*/ 	.short	0x0100
        /*190a*/ 	.byte	0x08
	.zero		1


	//   ....[9]....
        /*190c*/ 	.word	0x000003b0
        /*1910*/ 	.word	0x000000ff
        /*1914*/ 	.word	0x00000058
        /*1918*/ 	.short	0x0100
        /*191a*/ 	.byte	0x08
	.zero		1


	//   ....[10]....
        /*191c*/ 	.word	0x000003c0
        /*1920*/ 	.word	0x000000ff
        /*1924*/ 	.word	0x00000028
        /*1928*/ 	.short	0x0100
        /*192a*/ 	.byte	0x08
	.zero		1


	//   ....[11]....
        /*192c*/ 	.word	0x000003d0
        /*1930*/ 	.word	0x000000ff
        /*1934*/ 	.word	0x00000060
        /*1938*/ 	.short	0x0100
        /*193a*/ 	.byte	0x08
	.zero		1


	//   ....[12]....
        /*193c*/ 	.word	0x000003e0
        /*1940*/ 	.word	0x000000ff
        /*1944*/ 	.word	0x00000030
        /*1948*/ 	.short	0x0100
        /*194a*/ 	.byte	0x08
	.zero		1


	//   ....[13]....
        /*194c*/ 	.word	0x000003f0
        /*1950*/ 	.word	0x000000ff
        /*1954*/ 	.word	0x00000068
        /*1958*/ 	.short	0x0100
        /*195a*/ 	.byte	0x08
	.zero		1


	//   ....[14]....
        /*195c*/ 	.word	0x000007d0
        /*1960*/ 	.word	0x000000ff
        /*1964*/ 	.word	0x00000080
        /*1968*/ 	.short	0x0100
        /*196a*/ 	.byte	0x06
	.zero		1


	//   ....[15]....
        /*196c*/ 	.word	0x00000800
        /*1970*/ 	.word	0x000000ff
        /*1974*/ 	.word	0x00000088
        /*1978*/ 	.short	0x0100
        /*197a*/ 	.byte	0x06
	.zero		1


	//   ....[16]....
        /*197c*/ 	.word	0x00001710
        /*1980*/ 	.word	0x00000003
        /*1984*/ 	.word	0x00000000
        /*1988*/ 	.short	0x010a
        /*198a*/ 	.byte	0x3f
	.zero		1


	//   ....[17]....
        /*198c*/ 	.word	0x00001750
        /*1990*/ 	.word	0x00000003
        /*1994*/ 	.word	0x00000000
        /*1998*/ 	.short	0x010a
        /*199a*/ 	.byte	0x3f
	.zero		1


	//   ....[18]....
        /*199c*/ 	.word	0x00002cb0
        /*19a0*/ 	.word	0x00000004
        /*19a4*/ 	.word	0x00000000
        /*19a8*/ 	.short	0x010a
        /*19aa*/ 	.byte	0x3f
	.zero		1


	//   ....[19]....
        /*19ac*/ 	.word	0x00002cf0
        /*19b0*/ 	.word	0x00000004
        /*19b4*/ 	.word	0x00000000
        /*19b8*/ 	.short	0x010a
        /*19ba*/ 	.byte	0x3f
	.zero		1


	//   ....[20]....
        /*19bc*/ 	.word	0x00004d00
        /*19c0*/ 	.word	0x00000004
        /*19c4*/ 	.word	0x00000000
        /*19c8*/ 	.short	0x0101
        /*19ca*/ 	.byte	0x3f
	.zero		1


	//   ....[21]....
        /*19cc*/ 	.word	0x00004f30
        /*19d0*/ 	.word	0x00000000
        /*19d4*/ 	.word	0x00000000
        /*19d8*/ 	.short	0x0101
        /*19da*/ 	.byte	0x3f
	.zero		1


	//   ....[22]....
        /*19dc*/ 	.word	0x000137e0
        /*19e0*/ 	.word	0x0000000c
        /*19e4*/ 	.word	0x00000038
        /*19e8*/ 	.short	0x010a
        /*19ea*/ 	.byte	0x3f
	.zero		1


	//   ....[23]....
        /*19ec*/ 	.word	0x00013ba0
        /*19f0*/ 	.word	0x00000003
        /*19f4*/ 	.word	0x00000088
        /*19f8*/ 	.short	0x0101
        /*19fa*/ 	.byte	0x3f
	.zero		1


	//   ....[24]....
        /*19fc*/ 	.word	0x00014390
        /*1a00*/ 	.word	0x00000005
        /*1a04*/ 	.word	0x00000000
        /*1a08*/ 	.short	0x010a
        /*1a0a*/ 	.byte	0x3f
	.zero		1


	//   ....[25]....
        /*1a0c*/ 	.word	0x00014420
        /*1a10*/ 	.word	0x00000007
        /*1a14*/ 	.word	0x00000000
        /*1a18*/ 	.short	0x010a
        /*1a1a*/ 	.byte	0x3f
	.zero		1


	//   ....[26]....
        /*1a1c*/ 	.word	0x000144b0
        /*1a20*/ 	.word	0x00000007
        /*1a24*/ 	.word	0x00000000
        /*1a28*/ 	.short	0x010a
        /*1a2a*/ 	.byte	0x3f
	.zero		1


	//   ....[27]....
        /*1a2c*/ 	.word	0x00014540
        /*1a30*/ 	.word	0x00000007
        /*1a34*/ 	.word	0x00000000
        /*1a38*/ 	.short	0x010a
        /*1a3a*/ 	.byte	0x3f
	.zero		1


	//   ....[28]....
        /*1a3c*/ 	.word	0x000145d0
        /*1a40*/ 	.word	0x00000007
        /*1a44*/ 	.word	0x00000000
        /*1a48*/ 	.short	0x010a
        /*1a4a*/ 	.byte	0x3f
	.zero		1


	//   ....[29]....
        /*1a4c*/ 	.word	0x00014660
        /*1a50*/ 	.word	0x00000007
        /*1a54*/ 	.word	0x00000000
        /*1a58*/ 	.short	0x010a
        /*1a5a*/ 	.byte	0x3f
	.zero		1


	//   ....[30]....
        /*1a5c*/ 	.word	0x000146f0
        /*1a60*/ 	.word	0x00000003
        /*1a64*/ 	.word	0x00000000
        /*1a68*/ 	.short	0x010a
        /*1a6a*/ 	.byte	0x3f
	.zero		1


	//   ....[31]....
        /*1a6c*/ 	.word	0x00014750
        /*1a70*/ 	.word	0x00000003
        /*1a74*/ 	.word	0x00000000
        /*1a78*/ 	.short	0x010a
        /*1a7a*/ 	.byte	0x3f
	.zero		1


	//   ....[32]....
        /*1a7c*/ 	.word	0x000147a0
        /*1a80*/ 	.word	0x00000004
        /*1a84*/ 	.word	0x00000000
        /*1a88*/ 	.short	0x010a
        /*1a8a*/ 	.byte	0x3f
	.zero		1


	//   ....[33]....
        /*1a8c*/ 	.word	0x00014870
        /*1a90*/ 	.word	0x0000000c
        /*1a94*/ 	.word	0x00000038
        /*1a98*/ 	.short	0x010a
        /*1a9a*/ 	.byte	0x3f
	.zero		1


	//   ....[34]....
        /*1a9c*/ 	.word	0x00014940
        /*1aa0*/ 	.word	0x00000005
        /*1aa4*/ 	.word	0x00000000
        /*1aa8*/ 	.short	0x010a
        /*1aaa*/ 	.byte	0x3f
	.zero		1


	//   ....[35]....
        /*1aac*/ 	.word	0x00014990
        /*1ab0*/ 	.word	0x00000007
        /*1ab4*/ 	.word	0x00000000
        /*1ab8*/ 	.short	0x010a
        /*1aba*/ 	.byte	0x3f
	.zero		1


	//   ....[36]....
        /*1abc*/ 	.word	0x000149e0
        /*1ac0*/ 	.word	0x00000007
        /*1ac4*/ 	.word	0x00000000
        /*1ac8*/ 	.short	0x010a
        /*1aca*/ 	.byte	0x3f
	.zero		1


	//   ....[37]....
        /*1acc*/ 	.word	0x00014a30
        /*1ad0*/ 	.word	0x00000007
        /*1ad4*/ 	.word	0x00000000
        /*1ad8*/ 	.short	0x010a
        /*1ada*/ 	.byte	0x3f
	.zero		1


	//   ....[38]....
        /*1adc*/ 	.word	0x00014a80
        /*1ae0*/ 	.word	0x00000007
        /*1ae4*/ 	.word	0x00000000
        /*1ae8*/ 	.short	0x010a
        /*1aea*/ 	.byte	0x3f
	.zero		1


	//   ....[39]....
        /*1aec*/ 	.word	0x00014ad0
        /*1af0*/ 	.word	0x00000007
        /*1af4*/ 	.word	0x00000000
        /*1af8*/ 	.short	0x010a
        /*1afa*/ 	.byte	0x3f
	.zero		1


	//----- nvinfo : EIATTR_NUM_MBARRIERS
	.align		4
.L_37:
        /*1afc*/ 	.byte	0x03, 0x38
        /*1afe*/ 	.short	0x0010


	//----- nvinfo : EIATTR_EXIT_INSTR_OFFSETS
	.align		4
        /*1b00*/ 	.byte	0x04, 0x1c
        /*1b02*/ 	.short	(.L_39 - .L_38)


	//   ....[0]....
.L_38:
        /*1b04*/ 	.word	0x00000b00


	//   ....[1]....
        /*1b08*/ 	.word	0x00001390


	//   ....[2]....
        /*1b0c*/ 	.word	0x00012e20


	//   ....[3]....
        /*1b10*/ 	.word	0x00013440


	//   ....[4]....
        /*1b14*/ 	.word	0x00014740


	//----- nvinfo : EIATTR_MAX_THREADS
	.align		4
.L_39:
        /*1b18*/ 	.byte	0x04, 0x05
        /*1b1a*/ 	.short	(.L_41 - .L_40)
.L_40:
        /*1b1c*/ 	.word	0x00000180
        /*1b20*/ 	.word	0x00000001
        /*1b24*/ 	.word	0x00000001


	//----- nvinfo : EIATTR_CRS_STACK_SIZE
	.align		4
.L_41:
        /*1b28*/ 	.byte	0x04, 0x1e
        /*1b2a*/ 	.short	(.L_43 - .L_42)
.L_42:
        /*1b2c*/ 	.word	0x00000000


	//----- nvinfo : EIATTR_CBANK_PARAM_SIZE
	.align		4
.L_43:
        /*1b30*/ 	.byte	0x03, 0x19
        /*1b32*/ 	.short	0x0470


	//----- nvinfo : EIATTR_PARAM_CBANK
	.align		4
        /*1b34*/ 	.byte	0x04, 0x0a
        /*1b36*/ 	.short	(.L_45 - .L_44)
	.align		4
.L_44:
        /*1b38*/ 	.word	index@(.nv.constant0._ZN7cutlass13device_kernelINS_4gemm6kernel13GemmUniversalIN4cute5tupleIJiiiiEEENS1_10collective13CollectiveMmaINS1_34MainloopSm90TmaGmmaWarpSpecializedILi7ENS5_IJNS4_1CILi2EEENSA_ILi1EEESC_EEENS1_35KernelTmaWarpSpecializedCooperativeEEENS5_IJNSA_ILi256EEESG_NSA_ILi64EEEEEEaNS5_IJlSC_lEEEaSJ_NS4_8TiledMMAINS4_8MMA_AtomIJNS4_4SM904GMMA27MMA_64x256x32_S32S8S8_SS_TNEEEENS4_6LayoutISD_NS5_IJSC_NSA_ILi0EEESR_EEEEENS5_IJNS4_10UnderscoreESU_SU_EEEEENS4_13SM90_TMA_LOADENS4_14ComposedLayoutINS4_7SwizzleILi2ELi4ELi3EEENS4_18smem_ptr_flag_bitsILi8EEENSQ_INS5_IJNSA_ILi8EEESH_EEENS5_IJSH_SC_EEEEEEEvNS4_8identityENS4_23SM90_TMA_LOAD_MULTICASTES17_vS18_EENS_8epilogue10collective6detail29Sm90TmaWarpSpecializedAdapterINS1C_15DefaultEpilogueIaSJ_SJ_NS1B_6thread17LinearCombinationIaLi1EiiLNS1G_9ScaleType4KindE0ELNS_15FloatRoundStyleE2EaEENS1_15EpilogueDefaultEEEEEvvEEEEvNT_6ParamsE)
        /*1b3c*/ 	.short	0x0210
        /*1b3e*/ 	.short	0x0470


	//----- nvinfo : EIATTR_SW_WAR
	.align		4
.L_45:
        /*1b40*/ 	.byte	0x04, 0x36
        /*1b42*/ 	.short	(.L_47 - .L_46)
.L_46:
        /*1b44*/ 	.word	0x00000008
.L_47:


//--------------------- .nv.callgraph             --------------------------
	.section	.nv.callgraph,"",@"SHT_CUDA_CALLGRAPH"
	.align	4
	.sectionentsize	8
	.align		4
        /*0000*/ 	.word	0x00000000
	.align		4
        /*0004*/ 	.word	0xffffffff
	.align		4
        /*0008*/ 	.word	index@(_ZN7cutlass13device_kernelINS_4gemm6kernel13GemmUniversalIN4cute5tupleIJiiiiEEENS1_10collective13CollectiveMmaINS1_34MainloopSm90TmaGmmaWarpSpecializedILi7ENS5_IJNS4_1CILi2EEENSA_ILi1EEESC_EEENS1_35KernelTmaWarpSpecializedCooperativeEEENS5_IJNSA_ILi256EEESG_NSA_ILi64EEEEEEaNS5_IJlSC_lEEEaSJ_NS4_8TiledMMAINS4_8MMA_AtomIJNS4_4SM904GMMA27MMA_64x256x32_S32S8S8_SS_TNEEEENS4_6LayoutISD_NS5_IJSC_NSA_ILi0EEESR_EEEEENS5_IJNS4_10UnderscoreESU_SU_EEEEENS4_13SM90_TMA_LOADENS4_14ComposedLayoutINS4_7SwizzleILi2ELi4ELi3EEENS4_18smem_ptr_flag_bitsILi8EEENSQ_INS5_IJNSA_ILi8EEESH_EEENS5_IJSH_SC_EEEEEEEvNS4_8identityENS4_23SM90_TMA_LOAD_MULTICASTES17_vS18_EENS_8epilogue10collective6detail29Sm90TmaWarpSpecializedAdapterINS1C_15DefaultEpilogueIaSJ_SJ_NS1B_6thread17LinearCombinationIaLi1EiiLNS1G_9ScaleType4KindE0ELNS_15FloatRoundStyleE2EaEENS1_15EpilogueDefaultEEEEEvvEEEEvNT_6ParamsE)
	.align		4
        /*000c*/ 	.word	index@(__assertfail)
	.align		4
        /*0010*/ 	.word	0x00000000
	.align		4
        /*0014*/ 	.word	0xfffffffe
	.align		4
        /*0018*/ 	.word	0x00000000
	.align		4
        /*001c*/ 	.word	0xfffffffd
	.align		4
        /*0020*/ 	.word	0x00000000
	.align		4
        /*0024*/ 	.word	0xfffffffc


//--------------------- .nv.constant4             --------------------------
	.section	.nv.constant4,"a",@progbits
	.align	8
	.align		8
.nv.constant4:
        /*0000*/ 	.dword	__assertfail
	.align		8
        /*0008*/ 	.dword	__unnamed_1
	.align		8
        /*0010*/ 	.dword	_ZN40_INTERNAL_bdda25c6_4_k_cu_3bd504ea_169364cuda3std3__45__cpo5beginE
	.align		8
        /*0018*/ 	.dword	_ZN40_INTERNAL_bdda25c6_4_k_cu_3bd504ea_169364cuda3std3__45__cpo3endE
	.align		8
        /*0020*/ 	.dword	_ZN40_INTERNAL_bdda25c6_4_k_cu_3bd504ea_169364cuda3std3__45__cpo6cbeginE
	.align		8
        /*0028*/ 	.dword	_ZN40_INTERNAL_bdda25c6_4_k_cu_3bd504ea_169364cuda3std3__45__cpo4cendE
	.align		8
        /*0030*/ 	.dword	_ZN40_INTERNAL_bdda25c6_4_k_cu_3bd504ea_169364cuda3std3__442_GLOBAL__N__bdda25c6_4_k_cu_3bd504ea_169366ignoreE
	.align		8
        /*0038*/ 	.dword	_ZN40_INTERNAL_bdda25c6_4_k_cu_3bd504ea_169364cuda3std3__419piecewise_constructE
	.align		8
        /*0040*/ 	.dword	_ZN40_INTERNAL_bdda25c6_4_k_cu_3bd504ea_169364cuda3std3__48in_placeE
	.align		8
        /*0048*/ 	.dword	_ZN40_INTERNAL_bdda25c6_4_k_cu_3bd504ea_169364cuda3std6ranges3__45__cpo4swapE
	.align		8
        /*0050*/ 	.dword	_ZN40_INTERNAL_bdda25c6_4_k_cu_3bd504ea_169364cuda3std6ranges3__45__cpo9iter_moveE
	.align		8
        /*0058*/ 	.dword	_ZN40_INTERNAL_bdda25c6_4_k_cu_3bd504ea_169364cute7productE
	.align		8
        /*0060*/ 	.dword	_ZN40_INTERNAL_bdda25c6_4_k_cu_3bd504ea_169364cute1_E
	.align		8
        /*0068*/ 	.dword	$str$22
	.align		8
        /*0070*/ 	.dword	$str$23


//--------------------- .text._ZN7cutlass13device_kernelINS_4gemm6kernel13GemmUniversalIN4cute5tupleIJiiiiEEENS1_10collective13CollectiveMmaINS1_34MainloopSm90TmaGmmaWarpSpecializedILi7ENS5_IJNS4_1CILi2EEENSA_ILi1EEESC_EEENS1_35KernelTmaWarpSpecializedCooperativeEEENS5_IJNSA_ILi256EEESG_NSA_ILi64EEEEEEaNS5_IJlSC_lEEEaSJ_NS4_8TiledMMAINS4_8MMA_AtomIJNS4_4SM904GMMA27MMA_64x256x32_S32S8S8_SS_TNEEEENS4_6LayoutISD_NS5_IJSC_NSA_ILi0EEESR_EEEEENS5_IJNS4_10UnderscoreESU_SU_EEEEENS4_13SM90_TMA_LOADENS4_14ComposedLayoutINS4_7SwizzleILi2ELi4ELi3EEENS4_18smem_ptr_flag_bitsILi8EEENSQ_INS5_IJNSA_ILi8EEESH_EEENS5_IJSH_SC_EEEEEEEvNS4_8identityENS4_23SM90_TMA_LOAD_MULTICASTES17_vS18_EENS_8epilogue10collective6detail29Sm90TmaWarpSpecializedAdapterINS1C_15DefaultEpilogueIaSJ_SJ_NS1B_6thread17LinearCombinationIaLi1EiiLNS1G_9ScaleType4KindE0ELNS_15FloatRoundStyleE2EaEENS1_15EpilogueDefaultEEEEEvvEEEEvNT_6ParamsE --------------------------
	.section	.text._ZN7cutlass13device_kernelINS_4gemm6kernel13GemmUniversalIN4cute5tupleIJiiiiEEENS1_10collective13CollectiveMmaINS1_34MainloopSm90TmaGmmaWarpSpecializedILi7ENS5_IJNS4_1CILi2EEENSA_ILi1EEESC_EEENS1_35KernelTmaWarpSpecializedCooperativeEEENS5_IJNSA_ILi256EEESG_NSA_ILi64EEEEEEaNS5_IJlSC_lEEEaSJ_NS4_8TiledMMAINS4_8MMA_AtomIJNS4_4SM904GMMA27MMA_64x256x32_S32S8S8_SS_TNEEEENS4_6LayoutISD_NS5_IJSC_NSA_ILi0EEESR_EEEEENS5_IJNS4_10UnderscoreESU_SU_EEEEENS4_13SM90_TMA_LOADENS4_14ComposedLayoutINS4_7SwizzleILi2ELi4ELi3EEENS4_18smem_ptr_flag_bitsILi8EEENSQ_INS5_IJNSA_ILi8EEESH_EEENS5_IJSH_SC_EEEEEEEvNS4_8identityENS4_23SM90_TMA_LOAD_MULTICASTES17_vS18_EENS_8epilogue10collective6detail29Sm90TmaWarpSpecializedAdapterINS1C_15DefaultEpilogueIaSJ_SJ_NS1B_6thread17LinearCombinationIaLi1EiiLNS1G_9ScaleType4KindE0ELNS_15FloatRoundStyleE2EaEENS1_15EpilogueDefaultEEEEEvvEEEEvNT_6ParamsE,"ax",@progbits
	.align	128
.text._ZN7cutlass13device_kernelINS_4gemm6kernel13GemmUniversalIN4cute5tupleIJiiiiEEENS1_10collective13CollectiveMmaINS1_34MainloopSm90TmaGmmaWarpSpecializedILi7ENS5_IJNS4_1CILi2EEENSA_ILi1EEESC_EEENS1_35KernelTmaWarpSpecializedCooperativeEEENS5_IJNSA_ILi256EEESG_NSA_ILi64EEEEEEaNS5_IJlSC_lEEEaSJ_NS4_8TiledMMAINS4_8MMA_AtomIJNS4_4SM904GMMA27MMA_64x256x32_S32S8S8_SS_TNEEEENS4_6LayoutISD_NS5_IJSC_NSA_ILi0EEESR_EEEEENS5_IJNS4_10UnderscoreESU_SU_EEEEENS4_13SM90_TMA_LOADENS4_14ComposedLayoutINS4_7SwizzleILi2ELi4ELi3EEENS4_18smem_ptr_flag_bitsILi8EEENSQ_INS5_IJNSA_ILi8EEESH_EEENS5_IJSH_SC_EEEEEEEvNS4_8identityENS4_23SM90_TMA_LOAD_MULTICASTES17_vS18_EENS_8epilogue10collective6detail29Sm90TmaWarpSpecializedAdapterINS1C_15DefaultEpilogueIaSJ_SJ_NS1B_6thread17LinearCombinationIaLi1EiiLNS1G_9ScaleType4KindE0ELNS_15FloatRoundStyleE2EaEENS1_15EpilogueDefaultEEEEEvvEEEEvNT_6ParamsE:
        .type           _ZN7cutlass13device_kernelINS_4gemm6kernel13GemmUniversalIN4cute5tupleIJiiiiEEENS1_10collective13CollectiveMmaINS1_34MainloopSm90TmaGmmaWarpSpecializedILi7ENS5_IJNS4_1CILi2EEENSA_ILi1EEESC_EEENS1_35KernelTmaWarpSpecializedCooperativeEEENS5_IJNSA_ILi256EEESG_NSA_ILi64EEEEEEaNS5_IJlSC_lEEEaSJ_NS4_8TiledMMAINS4_8MMA_AtomIJNS4_4SM904GMMA27MMA_64x256x32_S32S8S8_SS_TNEEEENS4_6LayoutISD_NS5_IJSC_NSA_ILi0EEESR_EEEEENS5_IJNS4_10UnderscoreESU_SU_EEEEENS4_13SM90_TMA_LOADENS4_14ComposedLayoutINS4_7SwizzleILi2ELi4ELi3EEENS4_18smem_ptr_flag_bitsILi8EEENSQ_INS5_IJNSA_ILi8EEESH_EEENS5_IJSH_SC_EEEEEEEvNS4_8identityENS4_23SM90_TMA_LOAD_MULTICASTES17_vS18_EENS_8epilogue10collective6detail29Sm90TmaWarpSpecializedAdapterINS1C_15DefaultEpilogueIaSJ_SJ_NS1B_6thread17LinearCombinationIaLi1EiiLNS1G_9ScaleType4KindE0ELNS_15FloatRoundStyleE2EaEENS1_15EpilogueDefaultEEEEEvvEEEEvNT_6ParamsE,@function
        .size           _ZN7cutlass13device_kernelINS_4gemm6kernel13GemmUniversalIN4cute5tupleIJiiiiEEENS1_10collective13CollectiveMmaINS1_34MainloopSm90TmaGmmaWarpSpecializedILi7ENS5_IJNS4_1CILi2EEENSA_ILi1EEESC_EEENS1_35KernelTmaWarpSpecializedCooperativeEEENS5_IJNSA_ILi256EEESG_NSA_ILi64EEEEEEaNS5_IJlSC_lEEEaSJ_NS4_8TiledMMAINS4_8MMA_AtomIJNS4_4SM904GMMA27MMA_64x256x32_S32S8S8_SS_TNEEEENS4_6LayoutISD_NS5_IJSC_NSA_ILi0EEESR_EEEEENS5_IJNS4_10UnderscoreESU_SU_EEEEENS4_13SM90_TMA_LOADENS4_14ComposedLayoutINS4_7SwizzleILi2ELi4ELi3EEENS4_18smem_ptr_flag_bitsILi8EEENSQ_INS5_IJNSA_ILi8EEESH_EEENS5_IJSH_SC_EEEEEEEvNS4_8identityENS4_23SM90_TMA_LOAD_MULTICASTES17_vS18_EENS_8epilogue10collective6detail29Sm90TmaWarpSpecializedAdapterINS1C_15DefaultEpilogueIaSJ_SJ_NS1B_6thread17LinearCombinationIaLi1EiiLNS1G_9ScaleType4KindE0ELNS_15FloatRoundStyleE2EaEENS1_15EpilogueDefaultEEEEEvvEEEEvNT_6ParamsE,(.L_x_593 - _ZN7cutlass13device_kernelINS_4gemm6kernel13GemmUniversalIN4cute5tupleIJiiiiEEENS1_10collective13CollectiveMmaINS1_34MainloopSm90TmaGmmaWarpSpecializedILi7ENS5_IJNS4_1CILi2EEENSA_ILi1EEESC_EEENS1_35KernelTmaWarpSpecializedCooperativeEEENS5_IJNSA_ILi256EEESG_NSA_ILi64EEEEEEaNS5_IJlSC_lEEEaSJ_NS4_8TiledMMAINS4_8MMA_AtomIJNS4_4SM904GMMA27MMA_64x256x32_S32S8S8_SS_TNEEEENS4_6LayoutISD_NS5_IJSC_NSA_ILi0EEESR_EEEEENS5_IJNS4_10UnderscoreESU_SU_EEEEENS4_13SM90_TMA_LOADENS4_14ComposedLayoutINS4_7SwizzleILi2ELi4ELi3EEENS4_18smem_ptr_flag_bitsILi8EEENSQ_INS5_IJNSA_ILi8EEESH_EEENS5_IJSH_SC_EEEEEEEvNS4_8identityENS4_23SM90_TMA_LOAD_MULTICASTES17_vS18_EENS_8epilogue10collective6detail29Sm90TmaWarpSpecializedAdapterINS1C_15DefaultEpilogueIaSJ_SJ_NS1B_6thread17LinearCombinationIaLi1EiiLNS1G_9ScaleType4KindE0ELNS_15FloatRoundStyleE2EaEENS1_15EpilogueDefaultEEEEEvvEEEEvNT_6ParamsE)
        .other          _ZN7cutlass13device_kernelINS_4gemm6kernel13GemmUniversalIN4cute5tupleIJiiiiEEENS1_10collective13CollectiveMmaINS1_34MainloopSm90TmaGmmaWarpSpecializedILi7ENS5_IJNS4_1CILi2EEENSA_ILi1EEESC_EEENS1_35KernelTmaWarpSpecializedCooperativeEEENS5_IJNSA_ILi256EEESG_NSA_ILi64EEEEEEaNS5_IJlSC_lEEEaSJ_NS4_8TiledMMAINS4_8MMA_AtomIJNS4_4SM904GMMA27MMA_64x256x32_S32S8S8_SS_TNEEEENS4_6LayoutISD_NS5_IJSC_NSA_ILi0EEESR_EEEEENS5_IJNS4_10UnderscoreESU_SU_EEEEENS4_13SM90_TMA_LOADENS4_14ComposedLayoutINS4_7SwizzleILi2ELi4ELi3EEENS4_18smem_ptr_flag_bitsILi8EEENSQ_INS5_IJNSA_ILi8EEESH_EEENS5_IJSH_SC_EEEEEEEvNS4_8identityENS4_23SM90_TMA_LOAD_MULTICASTES17_vS18_EENS_8epilogue10collective6detail29Sm90TmaWarpSpecializedAdapterINS1C_15DefaultEpilogueIaSJ_SJ_NS1B_6thread17LinearCombinationIaLi1EiiLNS1G_9ScaleType4KindE0ELNS_15FloatRoundStyleE2EaEENS1_15EpilogueDefaultEEEEEvvEEEEvNT_6ParamsE,@"STO_CUDA_ENTRY STV_DEFAULT"
_ZN7cutlass13device_kernelINS_4gemm6kernel13GemmUniversalIN4cute5tupleIJiiiiEEENS1_10collective13CollectiveMmaINS1_34MainloopSm90TmaGmmaWarpSpecializedILi7ENS5_IJNS4_1CILi2EEENSA_ILi1EEESC_EEENS1_35KernelTmaWarpSpecializedCooperativeEEENS5_IJNSA_ILi256EEESG_NSA_ILi64EEEEEEaNS5_IJlSC_lEEEaSJ_NS4_8TiledMMAINS4_8MMA_AtomIJNS4_4SM904GMMA27MMA_64x256x32_S32S8S8_SS_TNEEEENS4_6LayoutISD_NS5_IJSC_NSA_ILi0EEESR_EEEEENS5_IJNS4_10UnderscoreESU_SU_EEEEENS4_13SM90_TMA_LOADENS4_14ComposedLayoutINS4_7SwizzleILi2ELi4ELi3EEENS4_18smem_ptr_flag_bitsILi8EEENSQ_INS5_IJNSA_ILi8EEESH_EEENS5_IJSH_SC_EEEEEEEvNS4_8identityENS4_23SM90_TMA_LOAD_MULTICASTES17_vS18_EENS_8epilogue10collective6detail29Sm90TmaWarpSpecializedAdapterINS1C_15DefaultEpilogueIaSJ_SJ_NS1B_6thread17LinearCombinationIaLi1EiiLNS1G_9ScaleType4KindE0ELNS_15FloatRoundStyleE2EaEENS1_15EpilogueDefaultEEEEEvvEEEEvNT_6ParamsE:
[----:B------:R-:W0:Y:S02]  /*0000*/  LDC R1, c[0x0][0x28] ;  /* 0x00000a00ff017b82 */ /* 0x000e240000000800 */
[----:B0-----:R-:W-:Y:S01]  /*0010*/  VIADD R1, R1, 0xfffffb40 ;  /* 0xfffffb4001017836 */ /* 0x001fe20000000000 */
[----:B------:R-:W0:Y:S01]  /*0020*/  S2R R4, SR_TID.X ;  /* 0x0000000000047919 */ /* 0x000e220000002100 */
[----:B------:R-:W-:Y:S01]  /*0030*/  ELECT P0, URZ, PT ;  /* 0x00000000003f782f */ /* 0x000fe20003800000 */
[----:B------:R-:W-:Y:S01]  /*0040*/  BSSY B0, `(.L_x_0) ;  /* 0x0000015000007945 */ /* 0x000fe20003800000 */
[--C-:B0-----:R-:W-:Y:S02]  /*0050*/  SHF.R.U32.HI R0, RZ, 0x5, R4.reuse ;  /* 0x00000005ff007819 */ /* 0x101fe40000011604 */
[----:B------:R-:W-:-:S03]  /*0060*/  SHF.R.U32.HI R2, RZ, 0x7, R4 ;  /* 0x00000007ff027819 */ /* 0x000fc60000011604 */
[----:B------:R-:W0:Y:S04]  /*0070*/  SHFL.IDX PT, R3, R0, RZ, 0x1f ;  /* 0x00001fff00037589 */ /* 0x000e2800000e0000 */
[----:B------:R-:W1:Y:S01]  /*0080*/  SHFL.IDX PT, R2, R2, RZ, 0x1f ;  /* 0x00001fff02027589 */ /* 0x000e6200000e0000 */
[----:B0-----:R-:W-:Y:S02]  /*0090*/  R2UR UR9, R3 ;  /* 0x00000000030972ca */ /* 0x001fe400000e0000 */
[----:B-1----:R-:W-:-:S11]  /*00a0*/  R2UR UR5, R2 ;  /* 0x00000000020572ca */ /* 0x002fd600000e0000 */
[----:B------:R-:W-:Y:S02]  /*00b0*/  USHF.R.S32.HI UR4, URZ, 0x1f, UR9 ;  /* 0x0000001f3f047899 */ /* 0x000fe40008011409 */
[----:B------:R-:W-:Y:S02]  /*00c0*/  ISETP.NE.OR P0, PT, RZ, UR9, !P0 ;  /* 0x00000009ff007c0c */ /* 0x000fe4000c705670 */
[----:B------:R-:W-:-:S04]  /*00d0*/  ULEA.HI UR4, UR4, UR9, URZ, 0x2 ;  /* 0x0000000904047291 */ /* 0x000fc8000f8f103f */
[----:B------:R-:W-:-:S04]  /*00e0*/  ULOP3.LUT UR4, UR4, 0xfffffffc, URZ, 0xc0, !UPT ;  /* 0xfffffffc04047892 */ /* 0x000fc8000f8ec03f */
[----:B------:R-:W-:-:S03]  /*00f0*/  UIADD3 UR9, UR9, -UR4, URZ ;  /* 0x8000000409097290 */ /* 0x000fc6000fffe03f */
[----:B------:R-:W-:Y:S09]  /*0100*/  @P0 BRA `(.L_x_1) ;  /* 0x0000000000200947 */ /* 0x000ff20003800000 */
[----:B------:R-:W-:Y:S02]  /*0110*/  ULDC.64 UR6, c[0x0][0x198] ;  /* 0x0000660000067ab9 */ /* 0x000fe40000000a00 */
[----:B------:R-:W-:Y:S02]  /*0120*/  UIADD3 UR10, UP0, UR6, 0xf0, URZ ;  /* 0x000000f0060a7890 */ /* 0x000fe4000ff1e03f */
[----:B------:R-:W-:Y:S02]  /*0130*/  UIADD3 UR6, UP1, UR6, 0x1f0, URZ ;  /* 0x000001f006067890 */ /* 0x000fe4000ff3e03f */
[----:B------:R-:W-:Y:S02]  /*0140*/  UIADD3.X UR11, URZ, UR7, URZ, UP0, !UPT ;  /* 0x000000073f0b7290 */ /* 0x000fe400087fe43f */
[----:B------:R-:W-:-:S07]  /*0150*/  UIADD3.X UR7, URZ, UR7, URZ, UP1, !UPT ;  /* 0x000000073f077290 */ /* 0x000fce0008ffe43f */
[----:B------:R0:W-:Y:S02]  /*0160*/  UTMACCTL.PF [UR10] ;  /* 0x000000000a0079b9 */ /* 0x0001e40008040000 */
[----:B------:R0:W-:Y:S02]  /*0170*/  UTMACCTL.PF [UR6] ;  /* 0x00000000060079b9 */ /* 0x0001e40008040000 */
[----:B0-----:R-:W-:Y:S01]  /*0180*/  NOP ;  /* 0x0000000000007918 */ /* 0x001fe20000000000 */
.L_x_1:
[----:B------:R-:W-:Y:S05]  /*0190*/  BSYNC B0 ;  /* 0x0000000000007941 */ /* 0x000fea0003800000 */
.L_x_0:
[----:B------:R-:W0:Y:S01]  /*01a0*/  SHFL.IDX PT, R2, R0, RZ, 0x1f ;  /* 0x00001fff00027589 */ /* 0x000e2200000e0000 */
[----:B------:R-:W-:Y:S01]  /*01b0*/  UISETP.NE.AND UP0, UPT, UR9, 0x3, UPT ;  /* 0x000000030900788c */ /* 0x000fe2000bf05270 */
[----:B------:R-:W-:Y:S01]  /*01c0*/  ISETP.NE.AND P1, PT, RZ, UR5, PT ;  /* 0x00000005ff007c0c */ /* 0x000fe2000bf25270 */
[----:B------:R-:W-:Y:S02]  /*01d0*/  UIADD3 UR16, UR5, -0x1, URZ ;  /* 0xffffffff05107890 */ /* 0x000fe4000fffe03f */
[----:B------:R-:W-:Y:S02]  /*01e0*/  UISETP.EQ.OR UP0, UPT, UR9, URZ, !UP0 ;  /* 0x0000003f0900728c */ /* 0x000fe4000c702670 */
[----:B------:R-:W-:Y:S02]  /*01f0*/  UISETP.GE.U32.AND UP1, UPT, UR16, 0x2, UPT ;  /* 0x000000021000788c */ /* 0x000fe4000bf26070 */
[----:B------:R-:W-:-:S04]  /*0200*/  UISETP.EQ.AND UP0, UPT, UR5, URZ, UP0 ;  /* 0x0000003f0500728c */ /* 0x000fc80008702270 */
[----:B------:R-:W-:-:S04]  /*0210*/  USEL UR40, URZ, 0x1, !UP0 ;  /* 0x000000013f287887 */ /* 0x000fc8000c000000 */
[----:B------:R-:W-:Y:S01]  /*0220*/  USEL UR40, UR40, 0x2, UP1 ;  /* 0x0000000228287887 */ /* 0x000fe20008800000 */
[----:B0-----:R-:W-:-:S13]  /*0230*/  ISETP.NE.AND P0, PT, R2, RZ, PT ;  /* 0x000000ff0200720c */ /* 0x001fda0003f05270 */
[----:B------:R-:W-:Y:S05]  /*0240*/  @P0 BRA `(.L_x_2) ;  /* 0x0000000000700947 */ /* 0x000fea0003800000 */
[----:B------:R-:W0:Y:S01]  /*0250*/  S2UR UR8, SR_CgaCtaId ;  /* 0x00000000000879c3 */ /* 0x000e220000008800 */
[----:B------:R-:W-:Y:S01]  /*0260*/  UMOV UR4, 0x400 ;  /* 0x0000040000047882 */ /* 0x000fe20000000000 */
[----:B------:R-:W-:Y:S01]  /*0270*/  UMOV UR5, 0x1 ;  /* 0x0000000100057882 */ /* 0x000fe20000000000 */
[----:B------:R-:W-:Y:S01]  /*0280*/  UMOV UR6, 0x4 ;  /* 0x0000000400067882 */ /* 0x000fe20000000000 */
[----:B------:R-:W-:Y:S01]  /*0290*/  ELECT P0, URZ, PT ;  /* 0x00000000003f782f */ /* 0x000fe20003800000 */
[----:B------:R-:W-:-:S04]  /*02a0*/  UIADD3 UR6, -UR6, 0x100000, URZ ;  /* 0x0010000006067890 */ /* 0x000fc8000fffe13f */
[----:B------:R-:W-:Y:S02]  /*02b0*/  USHF.L.U32 UR7, UR6, 0xb, URZ ;  /* 0x0000000b06077899 */ /* 0x000fe4000800063f */
[----:B------:R-:W-:Y:S02]  /*02c0*/  USHF.L.U32 UR6, UR6, 0x1, URZ ;  /* 0x0000000106067899 */ /* 0x000fe4000800063f */
[----:B0-----:R-:W-:Y:S02]  /*02d0*/  ULEA UR8, UR8, UR4, 0x18 ;  /* 0x0000000408087291 */ /* 0x001fe4000f8ec03f */
[----:B------:R-:W-:-:S04]  /*02e0*/  UIADD3 UR4, -UR5, 0x100000, URZ ;  /* 0x0010000005047890 */ /* 0x000fc8000fffe13f */
[----:B------:R-:W-:Y:S02]  /*02f0*/  USHF.L.U32 UR5, UR4, 0xb, URZ ;  /* 0x0000000b04057899 */ /* 0x000fe4000800063f */
[----:B------:R-:W-:Y:S01]  /*0300*/  USHF.L.U32 UR4, UR4, 0x1, URZ ;  /* 0x0000000104047899 */ /* 0x000fe2000800063f */
[----:B------:R-:W0:Y:S11]  /*0310*/  FENCE.VIEW.ASYNC.S ;  /* 0x00000000000073c6 */ /* 0x000e360000000000 */
[----:B0-----:R0:W1:Y:S01]  /*0320*/  SYNCS.EXCH.64 URZ, [UR8], UR4 ;  /* 0x00000004083f75b2 */ /* 0x0010620008000100 */
[----:B------:R0:W2:Y:S01]  /*0330*/  SYNCS.EXCH.64 URZ, [UR8+0x38], UR6 ;  /* 0x00003806083f75b2 */ /* 0x0000a20008000100 */
[----:B------:R0:W3:Y:S01]  /*0340*/  SYNCS.EXCH.64 URZ, [UR8+0x8], UR4 ;  /* 0x00000804083f75b2 */ /* 0x0000e20008000100 */
[----:B------:R0:W4:Y:S01]  /*0350*/  SYNCS.EXCH.64 URZ, [UR8+0x40], UR6 ;  /* 0x00004006083f75b2 */ /* 0x0001220008000100 */
[----:B------:R0:W0:Y:S01]  /*0360*/  SYNCS.EXCH.64 URZ, [UR8+0x10], UR4 ;  /* 0x00001004083f75b2 */ /* 0x0000220008000100 */
        /* <DEDUP_REMOVED lines=9> */
[----:B------:R-:W-:Y:S01]  /*0400*/  NOP ;  /* 0x0000000000007918 */ /* 0x000fe20000000000 */
.L_x_2:
[----:B------:R-:W5:Y:S01]  /*0410*/  S2UR UR13, SR_CTAID.X ;  /* 0x00000000000d79c3 */ /* 0x000f620000002500 */
[----:B------:R-:W-:Y:S01]  /*0420*/  SHF.R.S32.HI R3, RZ, 0x1f, R4 ;  /* 0x0000001fff037819 */ /* 0x000fe20000011404 */
[----:B------:R1:W2:Y:S01]  /*0430*/  SHFL.IDX PT, R6, R0, RZ, 0x1f ;  /* 0x00001fff00067589 */ /* 0x0002a200000e0000 */
[----:B0-----:R-:W-:Y:S01]  /*0440*/  ULDC UR4, c[0x0][0x150] ;  /* 0x0000540000047ab9 */ /* 0x001fe20000000800 */
[----:B------:R-:W-:Y:S02]  /*0450*/  ELECT P0, URZ, PT ;  /* 0x00000000003f782f */ /* 0x000fe40003800000 */
[----:B------:R-:W-:Y:S01]  /*0460*/  LEA.HI R3, R3, R4, RZ, 0x7 ;  /* 0x0000000403037211 */ /* 0x000fe200078f38ff */
[----:B------:R-:W-:Y:S01]  /*0470*/  ULDC UR5, c[0x0][0x154] ;  /* 0x0000550000057ab9 */ /* 0x000fe20000000800 */
[----:B------:R-:W-:Y:S01]  /*0480*/  SHF.R.S32.HI R7, RZ, 0x1f, R2 ;  /* 0x0000001fff077819 */ /* 0x000fe20000011402 */
[----:B------:R-:W0:Y:S01]  /*0490*/  S2UR UR10, SR_CTAID.Y ;  /* 0x00000000000a79c3 */ /* 0x000e220000002600 */
[----:B------:R-:W-:Y:S01]  /*04a0*/  LOP3.LUT R3, R3, 0xffffff80, RZ, 0xc0, !PT ;  /* 0xffffff8003037812 */ /* 0x000fe200078ec0ff */
[----:B------:R-:W-:Y:S01]  /*04b0*/  ULDC UR8, c[0x0][0x144] ;  /* 0x0000510000087ab9 */ /* 0x000fe20000000800 */
[----:B------:R-:W-:Y:S01]  /*04c0*/  LEA.HI R7, R7, R2, RZ, 0x2 ;  /* 0x0000000207077211 */ /* 0x000fe200078f10ff */
[----:B------:R-:W-:Y:S01]  /*04d0*/  NOP ;  /* 0x0000000000007918 */ /* 0x000fe20000000000 */
[----:B------:R-:W-:Y:S01]  /*04e0*/  NOP ;  /* 0x0000000000007918 */ /* 0x000fe20000000000 */
[----:B------:R-:W-:Y:S01]  /*04f0*/  IMAD.IADD R3, R4, 0x1, -R3 ;  /* 0x0000000104037824 */ /* 0x000fe200078e0a03 */
[----:B------:R-:W-:Y:S01]  /*0500*/  LOP3.LUT R7, R7, 0x3ffffffc, RZ, 0xc0, !PT ;  /* 0x3ffffffc07077812 */ /* 0x000fe200078ec0ff */
[----:B------:R-:W-:Y:S01]  /*0510*/  ULDC UR11, c[0x0][0x148] ;  /* 0x00005200000b7ab9 */ /* 0x000fe20000000800 */
[----:B------:R-:W-:-:S02]  /*0520*/  IMAD.MOV.U32 R19, RZ, RZ, 0x1 ;  /* 0x00000001ff137424 */ /* 0x000fc400078e00ff */
[----:B------:R-:W-:Y:S01]  /*0530*/  SHF.R.S32.HI R4, RZ, 0x1f, R3 ;  /* 0x0000001fff047819 */ /* 0x000fe20000011403 */
[----:B------:R-:W-:-:S03]  /*0540*/  IMAD.IADD R2, R2, 0x1, -R7 ;  /* 0x0000000102027824 */ /* 0x000fc600078e0a07 */
[----:B------:R-:W-:Y:S02]  /*0550*/  LEA.HI R4, R4, R3, RZ, 0x3 ;  /* 0x0000000304047211 */ /* 0x000fe400078f18ff */
[----:B-----5:R-:W-:Y:S02]  /*0560*/  I2FP.F32.U32 R5, UR13 ;  /* 0x0000000d00057c45 */ /* 0x020fe40008201000 */
[--C-:B-1----:R-:W-:Y:S02]  /*0570*/  SHF.R.S32.HI R0, RZ, 0x3, R4.reuse ;  /* 0x00000003ff007819 */ /* 0x102fe40000011404 */
[----:B--2---:R-:W-:Y:S01]  /*0580*/  ISETP.NE.OR P0, PT, R6, RZ, !P0 ;  /* 0x000000ff0600720c */ /* 0x004fe20004705670 */
[----:B------:R-:W-:Y:S01]  /*0590*/  FMUL R8, R5, UR4 ;  /* 0x0000000405087c20 */ /* 0x000fe20008400000 */
[----:B------:R-:W-:-:S04]  /*05a0*/  SHF.R.S32.HI R5, RZ, 0x1f, R4 ;  /* 0x0000001fff057819 */ /* 0x000fc80000011404 */
[----:B------:R-:W-:Y:S01]  /*05b0*/  LEA.HI R5, R5, R0, RZ, 0x2 ;  /* 0x0000000005057211 */ /* 0x000fe200078f10ff */
[----:B------:R-:W1:Y:S03]  /*05c0*/  F2I.U32.TRUNC.NTZ R8, R8 ;  /* 0x0000000800087305 */ /* 0x000e66000020f000 */
[----:B------:R-:W-:-:S03]  /*05d0*/  LOP3.LUT R5, R5, 0xfffffffc, RZ, 0xc0, !PT ;  /* 0xfffffffc05057812 */ /* 0x000fc600078ec0ff */
[----:B------:R-:W-:Y:S01]  /*05e0*/  VOTEU.ALL UP0, P0 ;  /* 0x00000000003f7886 */ /* 0x000fe20000000000 */
[----:B------:R-:W-:Y:S01]  /*05f0*/  VOTEU.ALL UP1, P0 ;  /* 0x00000000003f7886 */ /* 0x000fe20000020000 */
[----:B------:R-:W-:Y:S01]  /*0600*/  IMAD.IADD R5, R0, 0x1, -R5 ;  /* 0x0000000100057824 */ /* 0x000fe200078e0a05 */
[----:B0-----:R-:W-:Y:S02]  /*0610*/  I2FP.F32.U32 R0, UR10 ;  /* 0x0000000a00007c45 */ /* 0x001fe40008201000 */
[----:B------:R-:W0:Y:S01]  /*0620*/  @!UP0 S2UR UR7, SR_CgaCtaId ;  /* 0x00000000000789c3 */ /* 0x000e220000008800 */
[----:B------:R-:W-:Y:S01]  /*0630*/  @!UP0 UMOV UR6, 0x400 ;  /* 0x0000040000068882 */ /* 0x000fe20000000000 */
[----:B------:R-:W-:Y:S01]  /*0640*/  LEA R2, R2, R5, 0x2 ;  /* 0x0000000502027211 */ /* 0x000fe200078e10ff */
[----:B------:R-:W-:Y:S01]  /*0650*/  FMUL R4, R0, UR5 ;  /* 0x0000000500047c20 */ /* 0x000fe20008400000 */
[----:B-1----:R-:W-:Y:S02]  /*0660*/  R2UR UR4, R8 ;  /* 0x00000000080472ca */ /* 0x002fe400000e0000 */
[C---:B------:R-:W-:Y:S01]  /*0670*/  LEA.HI R0, R2.reuse, R2, RZ, 0x1 ;  /* 0x0000000202007211 */ /* 0x040fe200078f08ff */
[----:B------:R-:W-:-:S02]  /*0680*/  IMAD.SHL.U32 R155, R2, 0x4, RZ ;  /* 0x00000004029b7824 */ /* 0x000fc400078e00ff */
[----:B------:R-:W1:Y:S01]  /*0690*/  F2I.U32.TRUNC.NTZ R4, R4 ;  /* 0x0000000400047305 */ /* 0x000e62000020f000 */
[----:B------:R-:W-:Y:S02]  /*06a0*/  LOP3.LUT R5, R0, 0xfffffffe, RZ, 0xc0, !PT ;  /* 0xfffffffe00057812 */ /* 0x000fe400078ec0ff */
[----:B------:R-:W-:-:S03]  /*06b0*/  LOP3.LUT R155, R2, 0xc, R155, 0x78, !PT ;  /* 0x0000000c029b7812 */ /* 0x000fc600078e789b */
[----:B------:R-:W-:Y:S02]  /*06c0*/  IMAD.IADD R5, R2, 0x1, -R5 ;  /* 0x0000000102057824 */ /* 0x000fe400078e0a05 */
[----:B------:R-:W-:-:S04]  /*06d0*/  UIADD3 UR4, -UR4, URZ, URZ ;  /* 0x0000003f04047290 */ /* 0x000fc8000fffe13f */
[----:B------:R-:W-:Y:S01]  /*06e0*/  UIMAD UR8, UR8, UR4, UR13 ;  /* 0x00000004080872a4 */ /* 0x000fe2000f8e020d */
[----:B-1----:R-:W-:Y:S02]  /*06f0*/  R2UR UR12, R4 ;  /* 0x00000000040c72ca */ /* 0x002fe400000e0000 */
[----:B------:R-:W-:Y:S01]  /*0700*/  UMOV UR4, 0x20 ;  /* 0x0000002000047882 */ /* 0x000fe20000000000 */
[----:B------:R-:W1:Y:S02]  /*0710*/  LDC R4, c[0x0][0x140] ;  /* 0x00005000ff047b82 */ /* 0x000e640000000800 */
[----:B------:R-:W-:Y:S01]  /*0720*/  ISETP.NE.AND P3, PT, R5, UR8, PT ;  /* 0x0000000805007c0c */ /* 0x000fe2000bf65270 */
[----:B------:R-:W-:-:S04]  /*0730*/  @!UP0 UIADD3 UR4, -UR4, 0x100000, URZ ;  /* 0x0010000004048890 */ /* 0x000fc8000fffe13f */
[----:B------:R-:W-:Y:S02]  /*0740*/  @!UP0 USHF.L.U32 UR5, UR4, 0xb, URZ ;  /* 0x0000000b04058899 */ /* 0x000fe4000800063f */
[----:B------:R-:W-:Y:S02]  /*0750*/  @!UP0 USHF.L.U32 UR4, UR4, 0x1, URZ ;  /* 0x0000000104048899 */ /* 0x000fe4000800063f */
[----:B0-----:R-:W-:Y:S01]  /*0760*/  @!UP0 ULEA UR6, UR7, UR6, 0x18 ;  /* 0x0000000607068291 */ /* 0x001fe2000f8ec03f */
[----:B------:R-:W-:Y:S01]  /*0770*/  VOTEU.ALL UP0, P0 ;  /* 0x00000000003f7886 */ /* 0x000fe20000000000 */
[----:B------:R-:W-:Y:S01]  /*0780*/  LOP3.LUT P0, RZ, R3, 0x7, RZ, 0xc0, !PT ;  /* 0x0000000703ff7812 */ /* 0x000fe2000780c0ff */
[----:B------:R-:W-:-:S03]  /*0790*/  UIADD3 UR12, -UR12, URZ, URZ ;  /* 0x0000003f0c0c7290 */ /* 0x000fc6000fffe13f */
[C---:B------:R-:W-:Y:S02]  /*07a0*/  ISETP.LT.U32.AND P0, PT, R155.reuse, 0x2, !P0 ;  /* 0x000000029b00780c */ /* 0x040fe40004701070 */
[----:B------:R-:W-:Y:S01]  /*07b0*/  @P3 LEA.HI R0, R155, R155, RZ, 0x1 ;  /* 0x0000009b9b003211 */ /* 0x000fe200078f08ff */
[----:B------:R-:W0:Y:S03]  /*07c0*/  FENCE.VIEW.ASYNC.S ;  /* 0x00000000000073c6 */ /* 0x000e260000000000 */
[----:B0-----:R-:W0:Y:S01]  /*07d0*/  @!UP0 SYNCS.EXCH.64 URZ, [UR6+0x80], UR4 ;  /* 0x00008004063f85b2 */ /* 0x001e220008000100 */
[----:B------:R-:W-:Y:S02]  /*07e0*/  @P3 SHF.R.S32.HI R0, RZ, 0x1, R0 ;  /* 0x00000001ff003819 */ /* 0x000fe40000011400 */
[----:B-1----:R-:W-:Y:S01]  /*07f0*/  ISETP.EQ.U32.AND P2, PT, R4, 0x1, PT ;  /* 0x000000010400780c */ /* 0x002fe20003f42070 */
[----:B------:R1:W2:Y:S01]  /*0800*/  @!UP1 SYNCS.EXCH.64 URZ, [UR6+0x88], UR4 ;  /* 0x00008804063f95b2 */ /* 0x0002a20008000100 */
[----:B------:R-:W-:Y:S01]  /*0810*/  NOP ;  /* 0x0000000000007918 */ /* 0x000fe20000000000 */
[----:B-1----:R-:W-:-:S06]  /*0820*/  UIMAD UR4, UR11, UR12, UR10 ;  /* 0x0000000c0b0472a4 */ /* 0x002fcc000f8e020a */
[----:B------:R-:W-:Y:S02]  /*0830*/  @P3 ISETP.NE.AND P4, PT, R0, UR4, PT ;  /* 0x0000000400003c0c */ /* 0x000fe4000bf85270 */
[----:B------:R-:W-:Y:S02]  /*0840*/  SEL R0, RZ, 0x1, !P0 ;  /* 0x00000001ff007807 */ /* 0x000fe40004000000 */
[----:B------:R-:W-:-:S04]  /*0850*/  @P3 SEL R19, RZ, 0x1, P4 ;  /* 0x00000001ff133807 */ /* 0x000fc80002000000 */
[----:B------:R-:W-:Y:S01]  /*0860*/  LOP3.LUT R19, R19, R0, RZ, 0xc0, !PT ;  /* 0x0000000013137212 */ /* 0x000fe200078ec0ff */
[----:B0-----:R-:W-:Y:S06]  /*0870*/  @!P2 BRA `(.L_x_3) ;  /* 0x000000000008a947 */ /* 0x001fec0003800000 */
[----:B--234-:R-:W-:Y:S01]  /*0880*/  UCGABAR_ARV ;  /* 0x00000000000079c7 */ /* 0x01cfe20008000000 */
[----:B------:R-:W-:Y:S05]  /*0890*/  BRA `(.L_x_4) ;  /* 0x0000000000047947 */ /* 0x000fea0003800000 */
.L_x_3:
[----:B--234-:R-:W-:Y:S01]  /*08a0*/  NOP ;  /* 0x0000000000007918 */ /* 0x01cfe20000000000 */
.L_x_4:
[----:B------:R-:W-:Y:S01]  /*08b0*/  ULDC UR4, c[0x0][0x65c] ;  /* 0x0001970000047ab9 */ /* 0x000fe20000000800 */
[----:B------:R-:W-:Y:S01]  /*08c0*/  UMOV UR5, URZ ;  /* 0x0000003f00057c82 */ /* 0x000fe20008000000 */
[----:B------:R-:W-:-:S03]  /*08d0*/  UISETP.NE.AND UP0, UPT, UR4, 0x1, UPT ;  /* 0x000000010400788c */ /* 0x000fc6000bf05270 */
[----:B------:R-:W-:Y:S01]  /*08e0*/  UMOV UR4, UR13 ;  /* 0x0000000d00047c82 */ /* 0x000fe20008000000 */
[----:B------:R-:W-:Y:S02]  /*08f0*/  UP2UR UR46, UPR, URZ, 0x1 ;  /* 0x000000013f2e7883 */ /* 0x000fe40008000000 */
[----:B------:R-:W-:Y:S02]  /*0900*/  PLOP3.LUT P0, PT, PT, PT, UP0, 0x80, 0x0 ;  /* 0x000000000000781c */ /* 0x000fe40003f0f008 */
[----:B------:R-:W-:Y:S02]  /*0910*/  PLOP3.LUT P3, PT, PT, PT, UP0, 0x80, 0x0 ;  /* 0x000000000000781c */ /* 0x000fe40003f6f008 */
[----:B------:R-:W-:Y:S01]  /*0920*/  PLOP3.LUT P5, PT, PT, PT, UP0, 0x80, 0x0 ;  /* 0x000000000000781c */ /* 0x000fe20003faf008 */
[----:B------:R-:W-:Y:S01]  /*0930*/  @UP0 ULDC UR14, c[0x0][0x10] ;  /* 0x00000400000e0ab9 */ /* 0x000fe20000000800 */
[----:B------:R-:W-:Y:S01]  /*0940*/  @UP0 UMOV UR6, UR10 ;  /* 0x0000000a00060c82 */ /* 0x000fe20008000000 */
[----:B------:R-:W-:Y:S01]  /*0950*/  @UP0 UMOV UR7, URZ ;  /* 0x0000003f00070c82 */ /* 0x000fe20008000000 */
[----:B------:R-:W-:Y:S01]  /*0960*/  PLOP3.LUT P4, PT, PT, PT, UP0, 0x80, 0x0 ;  /* 0x000000000000781c */ /* 0x000fe20003f8f008 */
[----:B------:R-:W-:-:S03]  /*0970*/  @UP0 UIMAD.WIDE.U32 UR14, UR13, UR14, UR6 ;  /* 0x0000000e0d0e02a5 */ /* 0x000fc6000f8e0006 */
[----:B------:R-:W-:Y:S01]  /*0980*/  @!UP0 ULDC UR7, c[0x0][0xc] ;  /* 0x0000030000078ab9 */ /* 0x000fe20000000800 */
[----:B------:R-:W-:Y:S01]  /*0990*/  @UP0 UMOV UR6, URZ ;  /* 0x0000003f00060c82 */ /* 0x000fe20008000000 */
[----:B------:R-:W-:Y:S01]  /*09a0*/  @!UP0 UIMAD.WIDE.U32 UR4, UR10, UR7, UR4 ;  /* 0x000000070a0482a5 */ /* 0x000fe2000f8e0004 */
[----:B------:R-:W-:Y:S01]  /*09b0*/  IMAD.U32 R2, RZ, RZ, UR14 ;  /* 0x0000000eff027e24 */ /* 0x000fe2000f8e00ff */
[----:B------:R-:W-:Y:S02]  /*09c0*/  @UP0 UIADD3 UR6, UR15, UR6, URZ ;  /* 0x000000060f060290 */ /* 0x000fe4000fffe03f */
[----:B------:R-:W-:Y:S01]  /*09d0*/  MOV R3, UR15 ;  /* 0x0000000f00037c02 */ /* 0x000fe20008000f00 */
[----:B------:R-:W-:Y:S01]  /*09e0*/  @P0 IMAD.MOV.U32 R7, RZ, RZ, R2 ;  /* 0x000000ffff070224 */ /* 0x000fe200078e0002 */
[----:B------:R-:W-:Y:S01]  /*09f0*/  MOV R4, UR4 ;  /* 0x0000000400047c02 */ /* 0x000fe20008000f00 */
[----:B------:R-:W-:Y:S02]  /*0a00*/  IMAD.U32 R5, RZ, RZ, UR5 ;  /* 0x00000005ff057e24 */ /* 0x000fe4000f8e00ff */
[----:B------:R-:W-:-:S02]  /*0a10*/  IMAD.U32 R2, RZ, RZ, UR4 ;  /* 0x00000004ff027e24 */ /* 0x000fc4000f8e00ff */
[----:B------:R-:W-:Y:S02]  /*0a20*/  @P3 IMAD.U32 R6, RZ, RZ, UR6 ;  /* 0x00000006ff063e24 */ /* 0x000fe4000f8e00ff */
[----:B------:R-:W-:Y:S02]  /*0a30*/  @!P5 IMAD.MOV.U32 R6, RZ, RZ, R5 ;  /* 0x000000ffff06d224 */ /* 0x000fe400078e0005 */
[----:B------:R-:W-:Y:S02]  /*0a40*/  @!P4 IMAD.MOV.U32 R7, RZ, RZ, R2 ;  /* 0x000000ffff07c224 */ /* 0x000fe400078e0002 */
[----:B------:R-:W-:Y:S01]  /*0a50*/  IMAD.U32 R3, RZ, RZ, UR5 ;  /* 0x00000005ff037e24 */ /* 0x000fe2000f8e00ff */
[----:B------:R0:W-:Y:S04]  /*0a60*/  STL [R1+0x200], R6 ;  /* 0x0002000601007387 */ /* 0x0001e80000100800 */
[----:B------:R0:W-:Y:S01]  /*0a70*/  STL [R1+0x204], R7 ;  /* 0x0002040701007387 */ /* 0x0001e20000100800 */
[----:B------:R-:W-:Y:S05]  /*0a80*/  @!P2 BRA `(.L_x_5) ;  /* 0x00000000000ca947 */ /* 0x000fea0003800000 */
[----:B------:R-:W-:Y:S01]  /*0a90*/  UCGABAR_WAIT ;  /* 0x0000000000007dc7 */ /* 0x000fe20008000000 */
[----:B------:R-:W-:Y:S01]  /*0aa0*/  CCTL.IVALL ;  /* 0x00000000ff00798f */ /* 0x000fe20002000000 */
[----:B------:R-:W-:Y:S05]  /*0ab0*/  BRA `(.L_x_6) ;  /* 0x0000000000047947 */ /* 0x000fea0003800000 */
.L_x_5:
[----:B------:R-:W-:Y:S06]  /*0ac0*/  BAR.SYNC.DEFER_BLOCKING 0x0 ;  /* 0x0000000000007b1d */ /* 0x000fec0000010000 */
.L_x_6:
[----:B------:R-:W-:Y:S05]  /*0ad0*/  @!P1 BRA `(.L_x_7) ;  /* 0x0000012000d49947 */ /* 0x000fea0003800000 */
[----:B------:R-:W-:-:S06]  /*0ae0*/  UISETP.GT.U32.AND UP0, UPT, UR16, 0x1, UPT ;  /* 0x000000011000788c */ /* 0x000fcc000bf04070 */
[----:B------:R-:W-:-:S13]  /*0af0*/  PLOP3.LUT P0, PT, PT, PT, UP0, 0x80, 0x0 ;  /* 0x000000000000781c */ /* 0x000fda0003f0f008 */
[----:B------:R-:W-:Y:S05]  /*0b00*/  @P0 EXIT ;  /* 0x000000000000094d */ /* 0x000fea0003800000 */
[----:B------:R-:W-:Y:S01]  /*0b10*/  ULDC.64 UR4, c[0x0][0x650] ;  /* 0x0001940000047ab9 */ /* 0x000fe20000000a00 */
[----:B------:R-:W-:Y:S01]  /*0b20*/  UMOV UR41, 0xffffffff ;  /* 0xffffffff00297882 */ /* 0x000fe20000000000 */
[----:B------:R-:W-:Y:S01]  /*0b30*/  ISETP.GE.U32.AND P0, PT, R7, UR4, PT ;  /* 0x0000000407007c0c */ /* 0x000fe2000bf06070 */
[----:B------:R-:W-:Y:S01]  /*0b40*/  UMOV UR42, 0xffffffff ;  /* 0xffffffff002a7882 */ /* 0x000fe20000000000 */
[----:B------:R-:W-:Y:S01]  /*0b50*/  UMOV UR43, 0xffffffff ;  /* 0xffffffff002b7882 */ /* 0x000fe20000000000 */
[----:B------:R-:W-:Y:S02]  /*0b60*/  PRMT R0, RZ, 0x7610, R0 ;  /* 0x00007610ff007816 */ /* 0x000fe40000000000 */
[----:B------:R-:W-:-:S13]  /*0b70*/  ISETP.GE.U32.AND.EX P0, PT, R6, UR5, PT, P0 ;  /* 0x0000000506007c0c */ /* 0x000fda000bf06100 */
[----:B------:R-:W-:Y:S05]  /*0b80*/  @P0 BRA `(.L_x_8) ;  /* 0x0000000400480947 */ /* 0x000fea0003800000 */
[----:B------:R-:W-:Y:S01]  /*0b90*/  ULDC.64 UR16, c[0x0][0x628] ;  /* 0x00018a0000107ab9 */ /* 0x000fe20000000a00 */
[C---:B------:R-:W-:Y:S01]  /*0ba0*/  R2UR UR19, R7.reuse ;  /* 0x00000000071372ca */ /* 0x040fe200000e0000 */
[----:B------:R-:W-:Y:S01]  /*0bb0*/  ULDC UR18, c[0x0][0x630] ;  /* 0x00018c0000127ab9 */ /* 0x000fe20000000800 */
[----:B------:R-:W-:Y:S02]  /*0bc0*/  ISETP.NE.U32.AND P0, PT, RZ, UR16, PT ;  /* 0x00000010ff007c0c */ /* 0x000fe4000bf05070 */
[----:B------:R-:W-:Y:S02]  /*0bd0*/  R2UR UR4, R7 ;  /* 0x00000000070472ca */ /* 0x000fe400000e0000 */
[----:B------:R-:W-:Y:S02]  /*0be0*/  ISETP.NE.AND.EX P0, PT, RZ, UR17, PT, P0 ;  /* 0x00000011ff007c0c */ /* 0x000fe4000bf05300 */
[----:B------:R-:W-:-:S11]  /*0bf0*/  R2UR UR5, R6 ;  /* 0x00000000060572ca */ /* 0x000fd600000e0000 */
[----:B------:R-:W-:Y:S05]  /*0c00*/  @!P0 BRA `(.L_x_9) ;  /* 0x0000000000308947 */ /* 0x000fea0003800000 */
[----:B------:R-:W-:Y:S01]  /*0c10*/  R2UR UR4, R7 ;  /* 0x00000000070472ca */ /* 0x000fe200000e0000 */
[----:B------:R-:W-:Y:S01]  /*0c20*/  ULDC UR9, c[0x0][0x634] ;  /* 0x00018d0000097ab9 */ /* 0x000fe20000000800 */
[----:B------:R-:W-:-:S11]  /*0c30*/  R2UR UR13, R6 ;  /* 0x00000000060d72ca */ /* 0x000fd600000e0000 */
[----:B------:R-:W-:-:S04]  /*0c40*/  UIADD3 UR9, UP0, UR4, UR9, URZ ;  /* 0x0000000904097290 */ /* 0x000fc8000ff1e03f */
[----:B------:R-:W-:-:S04]  /*0c50*/  UIADD3.X UR13, URZ, UR13, URZ, UP0, !UPT ;  /* 0x0000000d3f0d7290 */ /* 0x000fc800087fe43f */
[----:B------:R-:W-:-:S04]  /*0c60*/  UIMAD.WIDE.U32 UR4, UR13, UR16, URZ ;  /* 0x000000100d0472a5 */ /* 0x000fc8000f8e003f */
[----:B------:R-:W-:Y:S02]  /*0c70*/  UIMAD.WIDE.U32 UR6, UP0, UR9, UR17, UR4 ;  /* 0x00000011090672a5 */ /* 0x000fe4000f800004 */
[----:B------:R-:W-:Y:S02]  /*0c80*/  UIMAD.WIDE.U32 UR4, UR9, UR16, URZ ;  /* 0x00000010090472a5 */ /* 0x000fe4000f8e003f */
[----:B------:R-:W-:Y:S02]  /*0c90*/  UIADD3.X UR15, URZ, URZ, URZ, UP0, !UPT ;  /* 0x0000003f3f0f7290 */ /* 0x000fe400087fe43f */
[----:B------:R-:W-:Y:S01]  /*0ca0*/  UIADD3 URZ, UP0, UR5, UR6, URZ ;  /* 0x00000006053f7290 */ /* 0x000fe2000ff1e03f */
[----:B------:R-:W-:-:S03]  /*0cb0*/  UMOV UR14, UR7 ;  /* 0x00000007000e7c82 */ /* 0x000fc60008000000 */
[----:B------:R-:W-:-:S12]  /*0cc0*/  UIMAD.WIDE.U32.X UR4, UR13, UR17, UR14, UP0 ;  /* 0x000000110d0472a5 */ /* 0x000fd800080e040e */
.L_x_9:
[----:B------:R-:W-:Y:S01]  /*0cd0*/  USHF.R.U64 UR43, UR4, UR18, UR5 ;  /* 0x00000012042b7299 */ /* 0x000fe20008001205 */
[----:B------:R-:W-:Y:S01]  /*0ce0*/  R2UR UR7, R6 ;  /* 0x00000000060772ca */ /* 0x000fe200000e0000 */
[----:B------:R-:W-:Y:S02]  /*0cf0*/  USHF.R.U32.HI UR4, URZ, UR18, UR5 ;  /* 0x000000123f047299 */ /* 0x000fe40008011605 */
[----:B------:R-:W-:Y:S01]  /*0d00*/  UIADD3 UR5, UP0, URZ, -UR43, URZ ;  /* 0x8000002b3f057290 */ /* 0x000fe2000ff1e03f */
[----:B------:R-:W-:Y:S01]  /*0d10*/  ULDC.64 UR14, c[0x0][0x620] ;  /* 0x00018800000e7ab9 */ /* 0x000fe20000000a00 */
[----:B------:R-:W-:Y:S02]  /*0d20*/  UMOV UR6, UR19 ;  /* 0x0000001300067c82 */ /* 0x000fe40008000000 */
[----:B------:R-:W-:Y:S01]  /*0d30*/  UIADD3.X UR4, URZ, ~UR4, URZ, UP0, !UPT ;  /* 0x800000043f047290 */ /* 0x000fe200087fe43f */
[----:B------:R-:W-:Y:S01]  /*0d40*/  ULDC UR9, c[0x0][0x618] ;  /* 0x0001860000097ab9 */ /* 0x000fe20000000800 */
[----:B------:R-:W-:-:S02]  /*0d50*/  UIMAD UR12, UR11, UR12, UR10 ;  /* 0x0000000c0b0c72a4 */ /* 0x000fc4000f8e020a */
[----:B------:R-:W-:Y:S02]  /*0d60*/  UIMAD UR4, UR4, UR14, URZ ;  /* 0x0000000e040472a4 */ /* 0x000fe4000f8e023f */
[----:B------:R-:W-:Y:S02]  /*0d70*/  UIMAD.WIDE.U32 UR6, UR5, UR14, UR6 ;  /* 0x0000000e050672a5 */ /* 0x000fe4000f8e0006 */
[----:B------:R-:W-:Y:S01]  /*0d80*/  UIMAD UR4, UR5, UR15, UR4 ;  /* 0x0000000f050472a4 */ /* 0x000fe2000f8e0204 */
[----:B------:R-:W-:Y:S01]  /*0d90*/  ULDC UR10, c[0x0][0x608] ;  /* 0x00018200000a7ab9 */ /* 0x000fe20000000800 */
[----:B------:R-:W-:Y:S02]  /*0da0*/  ULDC UR18, c[0x0][0x658] ;  /* 0x0001960000127ab9 */ /* 0x000fe40000000800 */
[----:B------:R-:W-:Y:S01]  /*0db0*/  UIADD3 UR7, UR7, UR4, URZ ;  /* 0x0000000407077290 */ /* 0x000fe2000fffe03f */
[----:B------:R-:W-:Y:S02]  /*0dc0*/  UMOV UR11, 0xffffffff ;  /* 0xffffffff000b7882 */ /* 0x000fe40000000000 */
[----:B------:R-:W-:Y:S01]  /*0dd0*/  ULDC.64 UR4, c[0x0][0x640] ;  /* 0x0001900000047ab9 */ /* 0x000fe20000000a00 */
[----:B------:R-:W-:Y:S01]  /*0de0*/  USHF.R.U64 UR16, UR6, UR9, UR7 ;  /* 0x0000000906107299 */ /* 0x000fe20008001207 */
[----:B------:R-:W-:Y:S01]  /*0df0*/  ISETP.NE.U32.AND P0, PT, RZ, UR4, PT ;  /* 0x00000004ff007c0c */ /* 0x000fe2000bf05070 */
[----:B------:R-:W-:-:S02]  /*0e00*/  USHF.R.U32.HI UR7, URZ, UR9, UR7 ;  /* 0x000000093f077299 */ /* 0x000fc40008011607 */
[----:B------:R-:W-:Y:S01]  /*0e10*/  USHF.L.U32 UR6, UR11, UR18, URZ ;  /* 0x000000120b067299 */ /* 0x000fe2000800063f */
[----:B------:R-:W-:Y:S01]  /*0e20*/  ISETP.NE.AND.EX P0, PT, RZ, UR5, PT, P0 ;  /* 0x00000005ff007c0c */ /* 0x000fe2000bf05300 */
[----:B------:R-:W-:Y:S02]  /*0e30*/  USHF.R.U64 UR22, UR16, UR10, UR7 ;  /* 0x0000000a10167299 */ /* 0x000fe40008001207 */
[----:B------:R-:W-:Y:S02]  /*0e40*/  USHF.R.U32.HI UR7, URZ, UR10, UR7 ;  /* 0x0000000a3f077299 */ /* 0x000fe40008011607 */
[----:B------:R-:W-:Y:S02]  /*0e50*/  UISETP.NE.AND UP1, UPT, UR46, URZ, UPT ;  /* 0x0000003f2e00728c */ /* 0x000fe4000bf25270 */
[----:B------:R-:W-:Y:S01]  /*0e60*/  USHF.R.U64 UR23, UR22, UR18, UR7 ;  /* 0x0000001216177299 */ /* 0x000fe20008001207 */
[----:B------:R-:W-:Y:S01]  /*0e70*/  ULDC UR17, c[0x0][0x600] ;  /* 0x0001800000117ab9 */ /* 0x000fe20000000800 */
[----:B------:R-:W-:-:S02]  /*0e80*/  ULOP3.LUT UR13, URZ, UR6, URZ, 0x33, !UPT ;  /* 0x000000063f0d7292 */ /* 0x000fc4000f8e333f */
[----:B------:R-:W-:Y:S02]  /*0e90*/  UIADD3 UR15, UR17, -0x1, URZ ;  /* 0xffffffff110f7890 */ /* 0x000fe4000fffe03f */
[----:B------:R-:W-:Y:S02]  /*0ea0*/  USEL UR12, UR8, UR12, !UP1 ;  /* 0x0000000c080c7287 */ /* 0x000fe4000c800000 */
[----:B------:R-:W-:Y:S01]  /*0eb0*/  USHF.R.U32.HI UR7, URZ, UR18, UR7 ;  /* 0x000000123f077299 */ /* 0x000fe20008011607 */
[----:B------:R-:W-:Y:S01]  /*0ec0*/  ULDC UR19, c[0x0][0x648] ;  /* 0x0001920000137ab9 */ /* 0x000fe20000000800 */
[----:B------:R-:W-:Y:S01]  /*0ed0*/  ULDC UR20, c[0x0][0x638] ;  /* 0x00018e0000147ab9 */ /* 0x000fe20000000800 */
[----:B------:R-:W-:Y:S01]  /*0ee0*/  UMOV UR21, 0x1 ;  /* 0x0000000100157882 */ /* 0x000fe20000000000 */
[----:B------:R-:W-:Y:S01]  /*0ef0*/  UMOV UR6, UR23 ;  /* 0x0000001700067c82 */ /* 0x000fe20008000000 */
[----:B------:R-:W-:Y:S07]  /*0f00*/  @!P0 BRA `(.L_x_10) ;  /* 0x0000000000308947 */ /* 0x000fee0003800000 */
[----:B------:R-:W-:Y:S02]  /*0f10*/  ULDC UR10, c[0x0][0x64c] ;  /* 0x00019300000a7ab9 */ /* 0x000fe40000000800 */
        /* <DEDUP_REMOVED lines=8> */
[----:B------:R-:W-:-:S07]  /*0fa0*/  UIMAD.WIDE.U32.X UR4, UR14, UR5, UR10, UP0 ;  /* 0x000000050e0472a5 */ /* 0x000fce00080e040a */
[----:B------:R-:W-:Y:S01]  /*0fb0*/  UMOV UR6, UR4 ;  /* 0x0000000400067c82 */ /* 0x000fe20008000000 */
[----:B------:R-:W-:-:S05]  /*0fc0*/  UMOV UR7, UR5 ;  /* 0x0000000500077c82 */ /* 0x000fca0008000000 */
.L_x_10:
[----:B------:R-:W-:Y:S01]  /*0fd0*/  USHF.R.U64 UR5, UR6, UR19, UR7 ;  /* 0x0000001306057299 */ /* 0x000fe20008001207 */
[----:B------:R-:W-:Y:S01]  /*0fe0*/  IMAD.MOV.U32 R0, RZ, RZ, 0x1 ;  /* 0x00000001ff007424 */ /* 0x000fe200078e00ff */
[----:B------:R-:W-:Y:S02]  /*0ff0*/  USHF.L.U32 UR4, UR21, UR18, URZ ;  /* 0x0000001215047299 */ /* 0x000fe4000800063f */
[----:B------:R-:W-:Y:S02]  /*1000*/  ULOP3.LUT UR13, UR22, UR13, URZ, 0xc0, !UPT ;  /* 0x0000000d160d7292 */ /* 0x000fe4000f8ec03f */
[----:B------:R-:W-:Y:S02]  /*1010*/  UIADD3 UR6, -UR5, URZ, URZ ;  /* 0x0000003f05067290 */ /* 0x000fe4000fffe13f */
[----:B------:R-:W-:Y:S02]  /*1020*/  UIMAD UR13, UR4, UR5, UR13 ;  /* 0x00000005040d72a4 */ /* 0x000fe4000f8e020d */
[----:B------:R-:W-:-:S02]  /*1030*/  ULOP3.LUT UR15, UR16, UR15, URZ, 0xc0, !UPT ;  /* 0x0000000f100f7292 */ /* 0x000fc4000f8ec03f */
[----:B------:R-:W-:Y:S01]  /*1040*/  UIMAD UR4, UR6, UR20, UR23 ;  /* 0x00000014060472a4 */ /* 0x000fe2000f8e0217 */
[----:B------:R-:W-:Y:S01]  /*1050*/  ULDC UR5, c[0x0][0x610] ;  /* 0x0001840000057ab9 */ /* 0x000fe20000000800 */
[----:B------:R-:W-:Y:S02]  /*1060*/  UISETP.NE.AND UP0, UPT, UR46, URZ, UPT ;  /* 0x0000003f2e00728c */ /* 0x000fe4000bf05270 */
[----:B------:R-:W-:Y:S02]  /*1070*/  UIMAD UR12, UR13, UR5, UR12 ;  /* 0x000000050d0c72a4 */ /* 0x000fe4000f8e020c */
[----:B------:R-:W-:-:S04]  /*1080*/  UIMAD UR4, UR4, UR17, UR15 ;  /* 0x00000011040472a4 */ /* 0x000fc8000f8e020f */
[----:B------:R-:W-:Y:S02]  /*1090*/  USEL UR42, UR4, UR12, !UP0 ;  /* 0x0000000c042a7287 */ /* 0x000fe4000c000000 */
[----:B------:R-:W-:-:S12]  /*10a0*/  USEL UR41, UR12, UR4, !UP0 ;  /* 0x000000040c297287 */ /* 0x000fd8000c000000 */
.L_x_8:
[----:B------:R-:W-:-:S08]  /*10b0*/  NOP ;  /* 0x0000000000007918 */ /* 0x000fd00000000000 */
[----:B------:R-:W1:Y:S02]  /*10c0*/  USETMAXREG.TRY_ALLOC.CTAPOOL UP0, 0xf0 ;  /* 0x000000f0000079c8 */ /* 0x000e640008000600 */
[----:B-1----:R-:W-:-:S13]  /*10d0*/  PLOP3.LUT P0, PT, PT, PT, UP0, 0x80, 0x0 ;  /* 0x000000000000781c */ /* 0x002fda0003f0f008 */
[----:B------:R-:W-:Y:S05]  /*10e0*/  @!P0 BRA `(.L_x_8) ;  /* 0xfffffffc00f08947 */ /* 0x000fea000383ffff */
[----:B------:R-:W-:Y:S01]  /*10f0*/  ULDC.64 UR4, c[0x0][0x598] ;  /* 0x0001660000047ab9 */ /* 0x000fe20000000a00 */
[----:B------:R-:W-:Y:S01]  /*1100*/  ULDC.64 UR36, c[0x0][0x208] ;  /* 0x0000820000247ab9 */ /* 0x000fe20000000a00 */
[----:B------:R-:W-:-:S04]  /*1110*/  ISETP.NE.U32.AND P0, PT, RZ, UR4, PT ;  /* 0x00000004ff007c0c */ /* 0x000fc8000bf05070 */
[----:B------:R-:W-:-:S13]  /*1120*/  ISETP.NE.AND.EX P0, PT, RZ, UR5, PT, P0 ;  /* 0x00000005ff007c0c */ /* 0x000fda000bf05300 */
[----:B------:R-:W-:Y:S05]  /*1130*/  @!P0 BRA `(.L_x_11) ;  /* 0x00000000001c8947 */ /* 0x000fea0003800000 */
[----:B------:R-:W1:Y:S02]  /*1140*/  LDC.64 R2, c[0x0][0x598] ;  /* 0x00016600ff027b82 */ /* 0x000e640000000a00 */
[----:B-1----:R-:W2:Y:S02]  /*1150*/  LDG.E.64 R2, desc[UR36][R2.64] ;  /* 0x0000002402027981 */ /* 0x002ea4000c1e1b00 */
[----:B--2---:R-:W-:-:S04]  /*1160*/  ISETP.NE.U32.AND P0, PT, R2, RZ, PT ;  /* 0x000000ff0200720c */ /* 0x004fc80003f05070 */
[----:B------:R-:W-:-:S13]  /*1170*/  ISETP.NE.AND.EX P0, PT, R3, RZ, PT, P0 ;  /* 0x000000ff0300720c */ /* 0x000fda0003f05300 */
[----:B------:R-:W-:Y:S05]  /*1180*/  @!P0 BRA `(.L_x_11) ;  /* 0x0000000000088947 */ /* 0x000fea0003800000 */
[----:B------:R1:W5:Y:S01]  /*1190*/  LD.E R17, desc[UR36][R2.64] ;  /* 0x0000002402117980 */ /* 0x000362000c101900 */
[----:B------:R-:W-:Y:S05]  /*11a0*/  BRA `(.L_x_12) ;  /* 0x0000000000247947 */ /* 0x000fea0003800000 */
.L_x_11:
[----:B------:R-:W-:Y:S02]  /*11b0*/  ULDC.64 UR4, c[0x0][0x588] ;  /* 0x0001620000047ab9 */ /* 0x000fe40000000a00 */
[----:B------:R-:W-:-:S04]  /*11c0*/  ISETP.NE.U32.AND P0, PT, RZ, UR4, PT ;  /* 0x00000004ff007c0c */ /* 0x000fc8000bf05070 */
[----:B------:R-:W-:-:S13]  /*11d0*/  ISETP.NE.AND.EX P0, PT, RZ, UR5, PT, P0 ;  /* 0x00000005ff007c0c */ /* 0x000fda000bf05300 */
[----:B------:R-:W-:Y:S05]  /*11e0*/  @!P0 BRA `(.L_x_13) ;  /* 0x00000000000c8947 */ /* 0x000fea0003800000 */
[----:B------:R-:W1:Y:S02]  /*11f0*/  LDC.64 R2, c[0x0][0x588] ;  /* 0x00016200ff027b82 */ /* 0x000e640000000a00 */
[----:B-1----:R2:W5:Y:S01]  /*1200*/  LDG.E R17, desc[UR36][R2.64] ;  /* 0x0000002402117981 */ /* 0x002562000c1e1900 */
[----:B------:R-:W-:Y:S05]  /*1210*/  BRA `(.L_x_12) ;  /* 0x0000000000087947 */ /* 0x000fea0003800000 */
.L_x_13:
[----:B------:R-:W-:Y:S02]  /*1220*/  ULDC UR4, c[0x0][0x580] ;  /* 0x0001600000047ab9 */ /* 0x000fe40000000800 */
[----:B------:R-:W-:-:S07]  /*1230*/  MOV R17, UR4 ;  /* 0x0000000400117c02 */ /* 0x000fce0008000f00 */
.L_x_12:
[----:B------:R-:W-:Y:S02]  /*1240*/  ULDC.64 UR4, c[0x0][0x5a0] ;  /* 0x0001680000047ab9 */ /* 0x000fe40000000a00 */
[----:B------:R-:W-:-:S04]  /*1250*/  ISETP.NE.U32.AND P0, PT, RZ, UR4, PT ;  /* 0x00000004ff007c0c */ /* 0x000fc8000bf05070 */
[----:B------:R-:W-:-:S13]  /*1260*/  ISETP.NE.AND.EX P0, PT, RZ, UR5, PT, P0 ;  /* 0x00000005ff007c0c */ /* 0x000fda000bf05300 */
[----:B------:R-:W-:Y:S05]  /*1270*/  @!P0 BRA `(.L_x_14) ;  /* 0x00000000001c8947 */ /* 0x000fea0003800000 */
[----:B-12---:R-:W1:Y:S02]  /*1280*/  LDC.64 R2, c[0x0][0x5a0] ;  /* 0x00016800ff027b82 */ /* 0x006e640000000a00 */
[----:B-1----:R-:W2:Y:S02]  /*1290*/  LDG.E.64 R2, desc[UR36][R2.64] ;  /* 0x0000002402027981 */ /* 0x002ea4000c1e1b00 */
[----:B--2---:R-:W-:-:S04]  /*12a0*/  ISETP.NE.U32.AND P0, PT, R2, RZ, PT ;  /* 0x000000ff0200720c */ /* 0x004fc80003f05070 */
[----:B------:R-:W-:-:S13]  /*12b0*/  ISETP.NE.AND.EX P0, PT, R3, RZ, PT, P0 ;  /* 0x000000ff0300720c */ /* 0x000fda0003f05300 */
[----:B------:R-:W-:Y:S05]  /*12c0*/  @!P0 BRA `(.L_x_14) ;  /* 0x0000000000088947 */ /* 0x000fea0003800000 */
[----:B------:R1:W5:Y:S01]  /*12d0*/  LD.E R18, desc[UR36][R2.64] ;  /* 0x0000002402127980 */ /* 0x000362000c101900 */
[----:B------:R-:W-:Y:S05]  /*12e0*/  BRA `(.L_x_15) ;  /* 0x0000000000247947 */ /* 0x000fea0003800000 */
.L_x_14:
[----:B------:R-:W-:Y:S02]  /*12f0*/  ULDC.64 UR4, c[0x0][0x590] ;  /* 0x0001640000047ab9 */ /* 0x000fe40000000a00 */
[----:B------:R-:W-:-:S04]  /*1300*/  ISETP.NE.U32.AND P0, PT, RZ, UR4, PT ;  /* 0x00000004ff007c0c */ /* 0x000fc8000bf05070 */
[----:B------:R-:W-:-:S13]  /*1310*/  ISETP.NE.AND.EX P0, PT, RZ, UR5, PT, P0 ;  /* 0x00000005ff007c0c */ /* 0x000fda000bf05300 */
[----:B------:R-:W-:Y:S05]  /*1320*/  @!P0 BRA `(.L_x_16) ;  /* 0x00000000000c8947 */ /* 0x000fea0003800000 */
[----:B-12---:R-:W1:Y:S02]  /*1330*/  LDC.64 R2, c[0x0][0x590] ;  /* 0x00016400ff027b82 */ /* 0x006e640000000a00 */
[----:B-1----:R2:W5:Y:S01]  /*1340*/  LDG.E R18, desc[UR36][R2.64] ;  /* 0x0000002402127981 */ /* 0x002562000c1e1900 */
[----:B------:R-:W-:Y:S05]  /*1350*/  BRA `(.L_x_15) ;  /* 0x0000000000087947 */ /* 0x000fea0003800000 */
.L_x_16:
[----:B------:R-:W-:Y:S02]  /*1360*/  ULDC UR4, c[0x0][0x584] ;  /* 0x0001610000047ab9 */ /* 0x000fe40000000800 */
[----:B------:R-:W-:-:S07]  /*1370*/  IMAD.U32 R18, RZ, RZ, UR4 ;  /* 0x00000004ff127e24 */ /* 0x000fce000f8e00ff */
.L_x_15:
[----:B------:R-:W-:-:S13]  /*1380*/  LOP3.LUT P0, RZ, R0, 0xff, RZ, 0xc0, !PT ;  /* 0x000000ff00ff7812 */ /* 0x000fda000780c0ff */
[----:B------:R-:W-:Y:S05]  /*1390*/  @!P0 EXIT ;  /* 0x000000000000894d */ /* 0x000fea0003800000 */
[----:B------:R-:W-:Y:S01]  /*13a0*/  ULDC UR4, c[0x0][0x28c] ;  /* 0x0000a30000047ab9 */ /* 0x000fe20000000800 */
[----:B------:R-:W-:Y:S01]  /*13b0*/  UMOV UR38, URZ ;  /* 0x0000003f00267c82 */ /* 0x000fe20008000000 */
[----:B------:R-:W-:Y:S01]  /*13c0*/  UIADD3 UR4, UR4, 0x3f, URZ ;  /* 0x0000003f04047890 */ /* 0x000fe2000fffe03f */
[----:B------:R-:W-:-:S03]  /*13d0*/  UMOV UR39, URZ ;  /* 0x0000003f00277c82 */ /* 0x000fc60008000000 */
[----:B------:R-:W-:-:S04]  /*13e0*/  USHF.R.S32.HI UR5, URZ, 0x1f, UR4 ;  /* 0x0000001f3f057899 */ /* 0x000fc80008011404 */
[----:B------:R-:W-:-:S04]  /*13f0*/  ULEA.HI UR5, UR5, UR4, URZ, 0x6 ;  /* 0x0000000405057291 */ /* 0x000fc8000f8f303f */
[----:B------:R-:W-:-:S12]  /*1400*/  USHF.R.S32.HI UR44, URZ, 0x6, UR5 ;  /* 0x000000063f2c7899 */ /* 0x000fd80008011405 */
.L_x_552:
[----:B------:R-:W3:Y:S01]  /*1410*/  S2R R0, SR_TID.X ;  /* 0x0000000000007919 */ /* 0x000ee20000002100 */
[----:B----4-:R-:W4:Y:S01]  /*1420*/  S2UR UR7, SR_CgaCtaId ;  /* 0x00000000000779c3 */ /* 0x010f220000008800 */
[----:B------:R-:W-:Y:S02]  /*1430*/  UMOV UR6, 0x400 ;  /* 0x0000040000067882 */ /* 0x000fe40000000000 */
[----:B----4-:R-:W-:Y:S01]  /*1440*/  ULEA UR6, UR7, UR6, 0x18 ;  /* 0x0000000607067291 */ /* 0x010fe2000f8ec03f */
[----:B---3--:R-:W-:-:S04]  /*1450*/  LOP3.LUT R0, R0, 0x80, RZ, 0xc0, !PT ;  /* 0x0000008000007812 */ /* 0x008fc800078ec0ff */
[----:B------:R-:W-:-:S06]  /*1460*/  SHF.R.U32.HI R0, RZ, 0x7, R0 ;  /* 0x00000007ff007819 */ /* 0x000fcc0000011600 */
[----:B------:R-:W3:Y:S02]  /*1470*/  SHFL.IDX PT, R0, R0, RZ, 0x1f ;  /* 0x00001fff00007589 */ /* 0x000ee400000e0000 */
[----:B---3--:R-:W-:-:S13]  /*1480*/  R2UR UR4, R0 ;  /* 0x00000000000472ca */ /* 0x008fda00000e0000 */
[----:B------:R-:W-:-:S04]  /*1490*/  ULEA.HI UR5, UR4, UR4, URZ, 0x1 ;  /* 0x0000000404057291 */ /* 0x000fc8000f8f083f */
[----:B------:R-:W-:-:S04]  /*14a0*/  ULOP3.LUT UR5, UR5, 0xffffe, URZ, 0xc0, !UPT ;  /* 0x000ffffe05057892 */ /* 0x000fc8000f8ec03f */
[----:B------:R-:W-:-:S03]  /*14b0*/  UIADD3 UR5, UR4, -UR5, URZ ;  /* 0x8000000504057290 */ /* 0x000fc6000fffe03f */
[----:B------:R-:W-:Y:S01]  /*14c0*/  ULDC UR4, c[0x0][0x28c] ;  /* 0x0000a30000047ab9 */ /* 0x000fe20000000800 */
[----:B------:R-:W-:Y:S01]  /*14d0*/  ULEA UR5, UR5, UR6, 0xc ;  /* 0x0000000605057291 */ /* 0x000fe2000f8e603f */
[----:B------:R-:W-:-:S03]  /*14e0*/  ISETP.LT.AND P0, PT, RZ, UR4, PT ;  /* 0x00000004ff007c0c */ /* 0x000fc6000bf01270 */
[----:B------:R-:W-:-:S04]  /*14f0*/  UIADD3 UR5, UR5, 0x180, URZ ;  /* 0x0000018005057890 */ /* 0x000fc8000fffe03f */
[----:B------:R-:W-:-:S04]  /*1500*/  USHF.R.U32.HI UR5, URZ, 0x4, UR5 ;  /* 0x000000043f057899 */ /* 0x000fc80008011605 */
[----:B------:R-:W-:-:S04]  /*1510*/  ULOP3.LUT UR5, UR5, 0x3fff, URZ, 0xc0, !UPT ;  /* 0x00003fff05057892 */ /* 0x000fc8000f8ec03f */
[----:B------:R-:W-:Y:S01]  /*1520*/  ULOP3.LUT UR45, UR5, 0x10000, URZ, 0xfc, !UPT ;  /* 0x00010000052d7892 */ /* 0x000fe2000f8efc3f */
[----:B-----5:R-:W-:Y:S11]  /*1530*/  @P0 BRA `(.L_x_17) ;  /* 0x0000000000400947 */ /* 0x020ff60003800000 */
[----:B------:R-:W-:Y:S01]  /*1540*/  MOV R0, 0x0 ;  /* 0x0000000000007802 */ /* 0x000fe20000000f00 */
[----:B------:R-:W-:Y:S01]  /*1550*/  ULDC.64 UR4, c[0x4][0x68] ;  /* 0x01001a0000047ab9 */ /* 0x000fe20000000a00 */
[----:B------:R-:W-:Y:S01]  /*1560*/  ULDC.64 UR6, c[0x4][0x8] ;  /* 0x0100020000067ab9 */ /* 0x000fe20000000a00 */
[----:B------:R-:W-:Y:S01]  /*1570*/  IMAD.U32 R4, RZ, RZ, UR4 ;  /* 0x00000004ff047e24 */ /* 0x000fe2000f8e00ff */
[----:B-12---:R1:W2:Y:S01]  /*1580*/  LDC.64 R2, c[0x4][R0] ;  /* 0x0100000000027b82 */ /* 0x0062a20000000a00 */
[----:B------:R-:W-:Y:S01]  /*1590*/  IMAD.U32 R5, RZ, RZ, UR5 ;  /* 0x00000005ff057e24 */ /* 0x000fe2000f8e00ff */
[----:B------:R-:W-:Y:S01]  /*15a0*/  ULDC.64 UR4, c[0x4][0x70] ;  /* 0x01001c0000047ab9 */ /* 0x000fe20000000a00 */
[----:B------:R-:W-:Y:S01]  /*15b0*/  IMAD.U32 R10, RZ, RZ, UR6 ;  /* 0x00000006ff0a7e24 */ /* 0x000fe2000f8e00ff */
[----:B0-----:R-:W-:Y:S01]  /*15c0*/  MOV R7, UR5 ;  /* 0x0000000500077c02 */ /* 0x001fe20008000f00 */
[----:B------:R-:W-:Y:S01]  /*15d0*/  IMAD.U32 R6, RZ, RZ, UR4 ;  /* 0x00000004ff067e24 */ /* 0x000fe2000f8e00ff */
[----:B------:R-:W-:Y:S01]  /*15e0*/  MOV R13, RZ ;  /* 0x000000ff000d7202 */ /* 0x000fe20000000f00 */
[----:B------:R-:W-:-:S02]  /*15f0*/  IMAD.U32 R11, RZ, RZ, UR7 ;  /* 0x00000007ff0b7e24 */ /* 0x000fc4000f8e00ff */
[----:B------:R-:W-:Y:S02]  /*1600*/  IMAD.MOV.U32 R8, RZ, RZ, 0x1e1 ;  /* 0x000001e1ff087424 */ /* 0x000fe400078e00ff */
[----:B-1----:R-:W-:-:S07]  /*1610*/  IMAD.MOV.U32 R12, RZ, RZ, 0x1 ;  /* 0x00000001ff0c7424 */ /* 0x002fce00078e00ff */
[----:B------:R-:W-:-:S07]  /*1620*/  LEPC R20, `(.L_x_17) ;  /* 0x000000001014794e */ /* 0x000fce0000000000 */
[----:B--2--5:R-:W-:Y:S05]  /*1630*/  CALL.ABS.NOINC R2 ;  /* 0x0000000002007343 */ /* 0x024fea0003c00000 */
.L_x_17:
[----:B------:R-:W-:-:S06]  /*1640*/  ULOP3.LUT UR4, UR40, 0x1, URZ, 0xfc, !UPT ;  /* 0x0000000128047892 */ /* 0x000fcc000f8efc3f */
[----:B------:R-:W-:-:S05]  /*1650*/  IMAD.U32 R0, RZ, RZ, UR4 ;  /* 0x00000004ff007e24 */ /* 0x000fca000f8e00ff */
[----:B------:R-:W-:-:S13]  /*1660*/  ISETP.NE.AND P0, PT, R0, 0x3, PT ;  /* 0x000000030000780c */ /* 0x000fda0003f05270 */
[----:B------:R-:W-:Y:S05]  /*1670*/  @!P0 BRA `(.L_x_18) ;  /* 0x0000000000048947 */ /* 0x000fea0003800000 */
[----:B------:R-:W-:Y:S01]  /*1680*/  BPT.TRAP 0x1 ;  /* 0x000000040000795c */ /* 0x000fe20000300000 */
.L_x_18:
[----:B------:R-:W3:Y:S01]  /*1690*/  S2UR UR5, SR_CgaCtaId ;  /* 0x00000000000579c3 */ /* 0x000ee20000008800 */
[----:B------:R-:W-:Y:S01]  /*16a0*/  UMOV UR4, 0x400 ;  /* 0x0000040000047882 */ /* 0x000fe20000000000 */
[----:B-12---:R-:W-:Y:S02]  /*16b0*/  IMAD.U32 R3, RZ, RZ, UR39 ;  /* 0x00000027ff037e24 */ /* 0x006fe4000f8e00ff */
[----:B------:R-:W-:-:S05]  /*16c0*/  IMAD.U32 R2, RZ, RZ, UR38 ;  /* 0x00000026ff027e24 */ /* 0x000fca000f8e00ff */
[----:B------:R-:W-:Y:S01]  /*16d0*/  SHF.L.U32 R2, R2, 0x1f, RZ ;  /* 0x0000001f02027819 */ /* 0x000fe200000006ff */
[----:B---3--:R-:W-:-:S06]  /*16e0*/  ULEA UR4, UR5, UR4, 0x18 ;  /* 0x0000000405047291 */ /* 0x008fcc000f8ec03f */
[----:B------:R-:W-:-:S05]  /*16f0*/  IMAD.U32 R0, RZ, RZ, UR4 ;  /* 0x00000004ff007e24 */ /* 0x000fca000f8e00ff */
[----:B------:R-:W-:-:S04]  /*1700*/  LEA R3, R3, R0, 0x3 ;  /* 0x0000000003037211 */ /* 0x000fc800078e18ff */
[----:B------:R1:W2:Y:S01]  /*1710*/  SYNCS.PHASECHK.TRANS64.TRYWAIT P1, [R3+URZ], R2 ;  /* 0x00000002030075a7 */ /* 0x0002a2000802017f */
[----:B------:R-:W-:Y:S05]  /*1720*/  @!P0 BRA `(.L_x_19) ;  /* 0x0000000000048947 */ /* 0x000fea0003800000 */
[----:B------:R-:W-:Y:S01]  /*1730*/  BPT.TRAP 0x1 ;  /* 0x000000040000795c */ /* 0x000fe20000300000 */
.L_x_19:
[----:B--2---:R-:W-:Y:S05]  /*1740*/  @P1 BRA `(.L_x_20) ;  /* 0x0000000000081947 */ /* 0x004fea0003800000 */
[----:B------:R-:W2:Y:S02]  /*1750*/  SYNCS.PHASECHK.TRANS64.TRYWAIT P1, [R3+URZ], R2 ;  /* 0x00000002030075a7 */ /* 0x000ea4000802017f */
[----:B--2---:R-:W-:Y:S05]  /*1760*/  @!P1 BRA `(.L_x_21) ;  /* 0x0000012c00f89947 */ /* 0x004fea0003800000 */
.L_x_20:
[----:B------:R-:W-:-:S04]  /*1770*/  UISETP.LT.AND UP0, UPT, UR44, 0x1, UPT ;  /* 0x000000012c00788c */ /* 0x000fc8000bf01270 */
[----:B------:R-:W-:-:S06]  /*1780*/  USEL UR4, UR44, 0x1, UP0 ;  /* 0x000000012c047887 */ /* 0x000fcc0008000000 */
[----:B-12---:R-:W-:Y:S01]  /*1790*/  IMAD.U32 R3, RZ, RZ, UR4 ;  /* 0x00000004ff037e24 */ /* 0x006fe2000f8e00ff */
[----:B------:R-:W-:Y:S05]  /*17a0*/  WARPSYNC.ALL ;  /* 0x0000000000007948 */ /* 0x000fea0003800000 */
[----:B------:R-:W-:-:S04]  /*17b0*/  IADD3 R3, -R3, UR44, RZ ;  /* 0x0000002c03037c10 */ /* 0x000fc8000fffe1ff */
[----:B------:R-:W-:Y:S02]  /*17c0*/  ISETP.GE.AND P1, PT, R3, 0x1, PT ;  /* 0x000000010300780c */ /* 0x000fe40003f26270 */
[----:B------:R-:W-:Y:S01]  /*17d0*/  R2UR UR4, R0 ;  /* 0x00000000000472ca */ /* 0x000fe200000e0000 */
[----:B------:R-:W-:Y:S01]  /*17e0*/  ULEA UR9, UR39, UR45, 0xa ;  /* 0x0000002d27097291 */ /* 0x000fe2000f8e503f */
[----:B------:R-:W-:Y:S01]  /*17f0*/  WARPGROUP.ARRIVE ;  /* 0x00000000000079c5 */ /* 0x000fe20000000000 */
[----:B------:R-:W-:Y:S01]  /*1800*/  UMOV UR5, 0x80000020 ;  /* 0x8000002000057882 */ /* 0x000fe20000000000 */
[----:B------:R-:W-:-:S09]  /*1810*/  UMOV UR7, 0x80000020 ;  /* 0x8000002000077882 */ /* 0x000fd20000000000 */
[----:B------:R-:W-:-:S04]  /*1820*/  UIADD3 UR4, UR4, 0x1c180, URZ ;  /* 0x0001c18004047890 */ /* 0x000fc8000fffe03f */
[----:B------:R-:W-:-:S04]  /*1830*/  USHF.R.U32.HI UR4, URZ, 0x4, UR4 ;  /* 0x000000043f047899 */ /* 0x000fc80008011604 */
[----:B------:R-:W-:-:S04]  /*1840*/  ULOP3.LUT UR4, UR4, 0x3fff, URZ, 0xc0, !UPT ;  /* 0x00003fff04047892 */ /* 0x000fc8000f8ec03f */
[----:B------:R-:W-:-:S03]  /*1850*/  ULOP3.LUT UR8, UR4, 0x10000, URZ, 0xfc, !UPT ;  /* 0x0001000004087892 */ /* 0x000fc6000f8efc3f */
[----:B------:R-:W-:Y:S01]  /*1860*/  UMOV UR4, UR9 ;  /* 0x0000000900047c82 */ /* 0x000fe20008000000 */
[----:B------:R-:W-:-:S07]  /*1870*/  ULEA UR10, UR39, UR8, 0xa ;  /* 0x00000008270a7291 */ /* 0x000fce000f8e503f */
[----:B------:R-:W-:Y:S02]  /*1880*/  UMOV UR6, UR10 ;  /* 0x0000000a00067c82 */ /* 0x000fe40008000000 */
[----:B------:R-:W-:Y:S01]  /*1890*/  IGMMA.64x256x32.S8.S8 R24, gdesc[UR4], RZ, !UPT, gsb0 ;  /* 0x06600000041879f1 */ /* 0x000fe2000c0410ff */
[----:B------:R-:W-:Y:S01]  /*18a0*/  UIADD3 UR4, UR9, 0x200, URZ ;  /* 0x0000020009047890 */ /* 0x000fe2000fffe03f */
[----:B------:R-:W-:Y:S01]  /*18b0*/  UMOV UR5, 0x80000020 ;  /* 0x8000002000057882 */ /* 0x000fe20000000000 */
[----:B------:R-:W-:Y:S02]  /*18c0*/  WARPGROUP.DEPBAR.LE gsb0, 0x0 ;  /* 0x00008000000079c5 */ /* 0x000fe40000010000 */
[----:B------:R-:W-:Y:S01]  /*18d0*/  STL.64 [R1], R24 ;  /* 0x0000001801007387 */ /* 0x000fe20000100a00 */
[----:B------:R-:W-:Y:S01]  /*18e0*/  IMAD.MOV.U32 R235, RZ, RZ, R52 ;  /* 0x000000ffffeb7224 */ /* 0x000fe200078e0034 */
[----:B------:R-:W-:Y:S01]  /*18f0*/  MOV R232, R55 ;  /* 0x0000003700e87202 */ /* 0x000fe20000000f00 */
[----:B------:R-:W-:Y:S01]  /*1900*/  IMAD.MOV.U32 R234, RZ, RZ, R53 ;  /* 0x000000ffffea7224 */ /* 0x000fe200078e0035 */
[----:B------:R-:W-:Y:S01]  /*1910*/  STL.64 [R1+0x8], R26 ;  /* 0x0000081a01007387 */ /* 0x000fe20000100a00 */
        /* <DEDUP_REMOVED lines=61> */
[----:B------:R1:W-:Y:S01]  /*1cf0*/  STL.64 [R1+0x68], R50 ;  /* 0x0000683201007387 */ /* 0x0003e20000100a00 */
[----:B------:R-:W-:-:S02]  /*1d00*/  IMAD.MOV.U32 R177, RZ, RZ, R93 ;  /* 0x000000ffffb17224 */ /* 0x000fc400078e005d */
[----:B------:R-:W-:Y:S01]  /*1d10*/  IMAD.MOV.U32 R178, RZ, RZ, R94 ;  /* 0x000000ffffb27224 */ /* 0x000fe200078e005e */
[----:B------:R-:W-:Y:S01]  /*1d20*/  STL [R1+0x2b8], R155 ;  /* 0x0002b89b01007387 */ /* 0x000fe20000100800 */
[----:B------:R-:W-:Y:S02]  /*1d30*/  IMAD.MOV.U32 R180, RZ, RZ, R96 ;  /* 0x000000ffffb47224 */ /* 0x000fe400078e0060 */
[----:B------:R-:W-:Y:S02]  /*1d40*/  IMAD.MOV.U32 R181, RZ, RZ, R97 ;  /* 0x000000ffffb57224 */ /* 0x000fe400078e0061 */
[----:B------:R-:W-:Y:S02]  /*1d50*/  IMAD.MOV.U32 R182, RZ, RZ, R98 ;  /* 0x000000ffffb67224 */ /* 0x000fe400078e0062 */
[----:B------:R-:W-:Y:S02]  /*1d60*/  IMAD.MOV.U32 R183, RZ, RZ, R99 ;  /* 0x000000ffffb77224 */ /* 0x000fe400078e0063 */
[----:B------:R-:W-:-:S02]  /*1d70*/  IMAD.MOV.U32 R185, RZ, RZ, R101 ;  /* 0x000000ffffb97224 */ /* 0x000fc400078e0065 */
[----:B------:R-:W-:Y:S02]  /*1d80*/  IMAD.MOV.U32 R186, RZ, RZ, R102 ;  /* 0x000000ffffba7224 */ /* 0x000fe400078e0066 */
        /* <DEDUP_REMOVED lines=35> */
[----:B0-----:R-:W-:Y:S02]  /*1fc0*/  IMAD.MOV.U32 R7, RZ, RZ, R147 ;  /* 0x000000ffff077224 */ /* 0x001fe400078e0093 */
[----:B------:R-:W-:Y:S02]  /*1fd0*/  IMAD.MOV.U32 R6, RZ, RZ, R148 ;  /* 0x000000ffff067224 */ /* 0x000fe400078e0094 */
[----:B------:R-:W-:Y:S02]  /*1fe0*/  IMAD.MOV.U32 R5, RZ, RZ, R149 ;  /* 0x000000ffff057224 */ /* 0x000fe400078e0095 */
[----:B------:R-:W-:Y:S02]  /*1ff0*/  IMAD.MOV.U32 R2, RZ, RZ, R151 ;  /* 0x000000ffff027224 */ /* 0x000fe400078e0097 */
[----:B-1----:R-:W-:-:S06]  /*2000*/  WARPGROUP.ARRIVE ;  /* 0x00000000000079c5 */ /* 0x002fcc0000000000 */
[----:B------:R-:W-:Y:S03]  /*2010*/  IGMMA.64x256x32.S8.S8 R24, gdesc[UR4], RZ, !UPT, gsb0 ;  /* 0x06600000041879f1 */ /* 0x000fe6000c0410ff */
[----:B------:R-:W-:Y:S02]  /*2020*/  WARPGROUP.DEPBAR.LE gsb0, 0x0 ;  /* 0x00008000000079c5 */ /* 0x000fe40000010000 */
[----:B------:R-:W-:Y:S04]  /*2030*/  STL.64 [R1+0x2b0], R150 ;  /* 0x0002b09601007387 */ /* 0x000fe80000100a00 */
        /* <DEDUP_REMOVED lines=20> */
[----:B------:R0:W-:Y:S04]  /*2180*/  STL.64 [R1+0x208], R108 ;  /* 0x0002086c01007387 */ /* 0x0001e80000100a00 */
[----:B0-----:R-:W2:Y:S04]  /*2190*/  LDL.LU R108, [R1] ;  /* 0x00000000016c7983 */ /* 0x001ea80000300800 */
[----:B------:R-:W2:Y:S04]  /*21a0*/  LDL.LU R109, [R1+0x4] ;  /* 0x00000400016d7983 */ /* 0x000ea80000300800 */
        /* <DEDUP_REMOVED lines=25> */
[----:B------:R-:W2:Y:S01]  /*2340*/  LDL.LU R135, [R1+0x6c] ;  /* 0x00006c0001877983 */ /* 0x000ea20000300800 */
        /* <DEDUP_REMOVED lines=11> */
[----:B------:R-:W-:Y:S01]  /*2400*/  UIADD3 UR4, UR9, 0x2, URZ ;  /* 0x0000000209047890 */ /* 0x000fe2000fffe03f */
[----:B------:R-:W-:Y:S01]  /*2410*/  IMAD.MOV.U32 R143, RZ, RZ, R228 ;  /* 0x000000ffff8f7224 */ /* 0x000fe200078e00e4 */
[----:B------:R-:W-:Y:S01]  /*2420*/  UIADD3 UR6, UR10, 0x2, URZ ;  /* 0x000000020a067890 */ /* 0x000fe2000fffe03f */
[----:B------:R-:W-:Y:S01]  /*2430*/  IMAD.MOV.U32 R145, RZ, RZ, R226 ;  /* 0x000000ffff917224 */ /* 0x000fe200078e00e2 */
[----:B------:R-:W-:Y:S01]  /*2440*/  UMOV UR5, 0x80000020 ;  /* 0x8000002000057882 */ /* 0x000fe20000000000 */
[----:B------:R-:W-:Y:S01]  /*2450*/  IMAD.MOV.U32 R146, RZ, RZ, R225 ;  /* 0x000000ffff927224 */ /* 0x000fe200078e00e1 */
[----:B------:R-:W-:Y:S01]  /*2460*/  MOV R225, R13 ;  /* 0x0000000d00e17202 */ /* 0x000fe20000000f00 */
[----:B------:R-:W-:Y:S01]  /*2470*/  IMAD.MOV.U32 R147, RZ, RZ, R224 ;  /* 0x000000ffff937224 */ /* 0x000fe200078e00e0 */
[----:B------:R-:W-:Y:S01]  /*2480*/  UMOV UR7, 0x80000020 ;  /* 0x8000002000077882 */ /* 0x000fe20000000000 */
[----:B------:R-:W-:-:S02]  /*2490*/  IMAD.MOV.U32 R148, RZ, RZ, R223 ;  /* 0x000000ffff947224 */ /* 0x000fc400078e00df */
[----:B------:R-:W-:Y:S02]  /*24a0*/  IMAD.MOV.U32 R150, RZ, RZ, R221 ;  /* 0x000000ffff967224 */ /* 0x000fe400078e00dd */
[----:B------:R-:W-:Y:S01]  /*24b0*/  IMAD.MOV.U32 R151, RZ, RZ, R220 ;  /* 0x000000ffff977224 */ /* 0x000fe200078e00dc */
[----:B------:R-:W-:Y:S01]  /*24c0*/  MOV R220, R22 ;  /* 0x0000001600dc7202 */ /* 0x000fe20000000f00 */
        /* <DEDUP_REMOVED lines=13> */
[----:B------:R-:W-:-:S06]  /*25a0*/  IMAD.MOV.U32 R234, RZ, RZ, R4 ;  /* 0x000000ffffea7224 */ /* 0x000fcc00078e0004 */
[----:B--2---:R-:W-:-:S06]  /*25b0*/  WARPGROUP.ARRIVE ;  /* 0x00000000000079c5 */ /* 0x004fcc0000000000 */
[----:B------:R-:W-:Y:S03]  /*25c0*/  IGMMA.64x256x32.S8.S8 R108, gdesc[UR4], R108, gsb0 ;  /* 0x06600000046c79f1 */ /* 0x000fe6000804106c */
[----:B------:R-:W-:Y:S02]  /*25d0*/  WARPGROUP.DEPBAR.LE gsb0, 0x0 ;  /* 0x00008000000079c5 */ /* 0x000fe40000010000 */
[----:B------:R-:W-:Y:S04]  /*25e0*/  STL.64 [R1], R108 ;  /* 0x0000006c01007387 */ /* 0x000fe80000100a00 */
        /* <DEDUP_REMOVED lines=63> */
[----:B0-----:R1:W5:Y:S04]  /*29e0*/  LDL.LU R155, [R1+0x2b8] ;  /* 0x0002b800019b7983 */ /* 0x0013680000300800 */
[----:B------:R-:W2:Y:S04]  /*29f0*/  LDL.LU.64 R150, [R1+0x2b0] ;  /* 0x0002b00001967983 */ /* 0x000ea80000300a00 */
        /* <DEDUP_REMOVED lines=20> */
[----:B------:R-:W2:Y:S01]  /*2b40*/  LDL.LU.64 R108, [R1+0x208] ;  /* 0x00020800016c7983 */ /* 0x000ea20000300a00 */
[----:B------:R-:W-:Y:S01]  /*2b50*/  UIADD3 UR4, UR9, 0x202, URZ ;  /* 0x0000020209047890 */ /* 0x000fe2000fffe03f */
[----:B------:R-:W-:Y:S01]  /*2b60*/  UMOV UR5, 0x80000020 ;  /* 0x8000002000057882 */ /* 0x000fe20000000000 */
[----:B--2---:R-:W-:-:S07]  /*2b70*/  WARPGROUP.ARRIVE ;  /* 0x00000000000079c5 */ /* 0x004fce0000000000 */
[----:B------:R-:W-:Y:S03]  /*2b80*/  IGMMA.64x256x32.S8.S8 R24, gdesc[UR4], R24, gsb0 ;  /* 0x06600000041879f1 */ /* 0x000fe60008041018 */
[----:B------:R-:W-:Y:S02]  /*2b90*/  WARPGROUP.DEPBAR.LE gsb0, 0x0 ;  /* 0x00008000000079c5 */ /* 0x000fe40000010000 */
[----:B-1----:R-:W-:Y:S05]  /*2ba0*/  @!P1 BRA `(.L_x_22) ;  /* 0x0000002000909947 */ /* 0x002fea0003800000 */
[----:B------:R-:W-:Y:S02]  /*2bb0*/  UIADD3 UR4, UR39, 0x1, URZ ;  /* 0x0000000127047890 */ /* 0x000fe4000fffe03f */
[----:B------:R-:W-:Y:S02]  /*2bc0*/  UMOV UR10, UR39 ;  /* 0x00000027000a7c82 */ /* 0x000fe40008000000 */
[----:B------:R-:W-:-:S04]  /*2bd0*/  UISETP.NE.AND UP0, UPT, UR4, 0x7, UPT ;  /* 0x000000070400788c */ /* 0x000fc8000bf05270 */
[----:B------:R-:W-:Y:S02]  /*2be0*/  USEL UR5, URZ, 0x1, UP0 ;  /* 0x000000013f057887 */ /* 0x000fe40008000000 */
[----:B------:R-:W-:Y:S02]  /*2bf0*/  USEL UR9, UR4, URZ, UP0 ;  /* 0x0000003f04097287 */ /* 0x000fe40008000000 */
[----:B------:R-:W-:-:S06]  /*2c00*/  ULOP3.LUT UR5, UR38, UR5, URZ, 0x3c, !UPT ;  /* 0x0000000526057292 */ /* 0x000fcc000f8e3c3f */
[----:B------:R-:W-:-:S07]  /*2c10*/  IMAD.U32 R2, RZ, RZ, UR5 ;  /* 0x00000005ff027e24 */ /* 0x000fce000f8e00ff */
.L_x_29:
[----:B------:R-:W-:Y:S05]  /*2c20*/  @!P0 BRA `(.L_x_23) ;  /* 0x0000000000048947 */ /* 0x000fea0003800000 */
[----:B------:R-:W-:Y:S01]  /*2c30*/  BPT.TRAP 0x1 ;  /* 0x000000040000795c */ /* 0x000fe20000300000 */
.L_x_23:
[----:B------:R-:W0:Y:S01]  /*2c40*/  S2UR UR5, SR_CgaCtaId ;  /* 0x00000000000579c3 */ /* 0x000e220000008800 */
[----:B------:R-:W-:Y:S01]  /*2c50*/  UMOV UR4, 0x400 ;  /* 0x0000040000047882 */ /* 0x000fe20000000000 */
[----:B------:R-:W-:Y:S01]  /*2c60*/  IMAD.U32 R4, RZ, RZ, UR9 ;  /* 0x00000009ff047e24 */ /* 0x000fe2000f8e00ff */
[----:B------:R-:W-:Y:S01]  /*2c70*/  SHF.L.U32 R5, R2, 0x1f, RZ ;  /* 0x0000001f02057819 */ /* 0x000fe200000006ff */
[----:B0-----:R-:W-:-:S06]  /*2c80*/  ULEA UR4, UR5, UR4, 0x18 ;  /* 0x0000000405047291 */ /* 0x001fcc000f8ec03f */
[----:B------:R-:W-:-:S04]  /*2c90*/  IMAD.U32 R0, RZ, RZ, UR4 ;  /* 0x00000004ff007e24 */ /* 0x000fc8000f8e00ff */
[----:B------:R-:W-:-:S04]  /*2ca0*/  IMAD R4, R4, 0x8, R0 ;  /* 0x0000000804047824 */ /* 0x000fc800078e0200 */
[----:B------:R0:W1:Y:S01]  /*2cb0*/  SYNCS.PHASECHK.TRANS64.TRYWAIT P1, [R4+URZ], R5 ;  /* 0x00000005040075a7 */ /* 0x000062000802017f */
[----:B------:R-:W-:Y:S05]  /*2cc0*/  @!P0 BRA `(.L_x_24) ;  /* 0x0000000000048947 */ /* 0x000fea0003800000 */
[----:B------:R-:W-:Y:S01]  /*2cd0*/  BPT.TRAP 0x1 ;  /* 0x000000040000795c */ /* 0x000fe20000300000 */
.L_x_24:
[----:B-1----:R-:W-:Y:S05]  /*2ce0*/  @P1 BRA `(.L_x_25) ;  /* 0x0000000000081947 */ /* 0x002fea0003800000 */
[----:B------:R-:W1:Y:S02]  /*2cf0*/  SYNCS.PHASECHK.TRANS64.TRYWAIT P1, [R4+URZ], R5 ;  /* 0x00000005040075a7 */ /* 0x000e64000802017f */
[----:B-1----:R-:W-:Y:S05]  /*2d00*/  @!P1 BRA `(.L_x_26) ;  /* 0x0000011800a49947 */ /* 0x002fea0003800000 */
.L_x_25:
        /* <DEDUP_REMOVED lines=64> */
[----:B--2---:R-:W2:Y:S04]  /*3110*/  LDL.LU.64 R24, [R1] ;  /* 0x0000000001187983 */ /* 0x004ea80000300a00 */
        /* <DEDUP_REMOVED lines=63> */
[----:B------:R-:W-:-:S02]  /*3510*/  ULEA UR11, UR9, UR45, 0xa ;  /* 0x0000002d090b7291 */ /* 0x000fc4000f8e503f */
[----:B------:R-:W-:Y:S01]  /*3520*/  ULEA UR12, UR9, UR8, 0xa ;  /* 0x00000008090c7291 */ /* 0x000fe2000f8e503f */
[----:B------:R-:W-:Y:S01]  /*3530*/  UMOV UR5, 0x80000020 ;  /* 0x8000002000057882 */ /* 0x000fe20000000000 */
[----:B------:R-:W-:-:S03]  /*3540*/  UMOV UR7, 0x80000020 ;  /* 0x8000002000077882 */ /* 0x000fc60000000000 */
[----:B------:R-:W-:Y:S02]  /*3550*/  UMOV UR4, UR11 ;  /* 0x0000000b00047c82 */ /* 0x000fe40008000000 */
[----:B------:R-:W-:Y:S01]  /*3560*/  UMOV UR6, UR12 ;  /* 0x0000000c00067c82 */ /* 0x000fe20008000000 */
[----:B--2---:R-:W-:-:S06]  /*3570*/  WARPGROUP.ARRIVE ;  /* 0x00000000000079c5 */ /* 0x004fcc0000000000 */
[----:B------:R-:W-:Y:S03]  /*3580*/  IGMMA.64x256x32.S8.S8 R24, gdesc[UR4], R24, gsb0 ;  /* 0x06600000041879f1 */ /* 0x000fe60008041018 */
[----:B------:R-:W-:Y:S02]  /*3590*/  WARPGROUP.DEPBAR.LE gsb0, 0x0 ;  /* 0x00008000000079c5 */ /* 0x000fe40000010000 */
[----:B------:R-:W-:Y:S01]  /*35a0*/  STL.64 [R1], R24 ;  /* 0x0000001801007387 */ /* 0x000fe20000100a00 */
[----:B01----:R-:W-:Y:S01]  /*35b0*/  IMAD.MOV.U32 R5, RZ, RZ, R150 ;  /* 0x000000ffff057224 */ /* 0x003fe200078e0096 */
        /* <DEDUP_REMOVED lines=54> */
[----:B------:R0:W-:Y:S01]  /*3920*/  STL [R1+0x70], R52 ;  /* 0x0000703401007387 */ /* 0x0001e20000100800 */
[----:B------:R-:W-:Y:S01]  /*3930*/  IMAD.MOV.U32 R201, RZ, RZ, R117 ;  /* 0x000000ffffc97224 */ /* 0x000fe200078e0075 */
[----:B------:R-:W-:Y:S01]  /*3940*/  MOV R162, R78 ;  /* 0x0000004e00a27202 */ /* 0x000fe20000000f00 */
[----:B------:R-:W-:Y:S01]  /*3950*/  IMAD.MOV.U32 R198, RZ, RZ, R114 ;  /* 0x000000ffffc67224 */ /* 0x000fe200078e0072 */
[----:B------:R-:W2:Y:S01]  /*3960*/  LDL.LU.64 R150, [R1+0x4b8] ;  /* 0x0004b80001967983 */ /* 0x000ea20000300a00 */
        /* <DEDUP_REMOVED lines=20> */
[----:B------:R-:W-:-:S02]  /*3ab0*/  IMAD.MOV.U32 R184, RZ, RZ, R100 ;  /* 0x000000ffffb87224 */ /* 0x000fc400078e0064 */
[----:B------:R-:W-:Y:S01]  /*3ac0*/  IMAD.MOV.U32 R185, RZ, RZ, R101 ;  /* 0x000000ffffb97224 */ /* 0x000fe200078e0065 */
[----:B------:R-:W2:Y:S01]  /*3ad0*/  LDL.LU.64 R138, [R1+0x488] ;  /* 0x00048800018a7983 */ /* 0x000ea20000300a00 */
[----:B------:R-:W-:Y:S02]  /*3ae0*/  IMAD.MOV.U32 R183, RZ, RZ, R99 ;  /* 0x000000ffffb77224 */ /* 0x000fe400078e0063 */
[----:B------:R-:W-:Y:S01]  /*3af0*/  IMAD.MOV.U32 R180, RZ, RZ, R96 ;  /* 0x000000ffffb47224 */ /* 0x000fe200078e0060 */
[----:B------:R-:W2:Y:S01]  /*3b00*/  LDL.LU.64 R136, [R1+0x480] ;  /* 0x0004800001887983 */ /* 0x000ea20000300a00 */
[----:B------:R-:W-:Y:S02]  /*3b10*/  IMAD.MOV.U32 R181, RZ, RZ, R97 ;  /* 0x000000ffffb57224 */ /* 0x000fe400078e0061 */
        /* <DEDUP_REMOVED lines=50> */
[----:B------:R-:W-:-:S03]  /*3e40*/  IMAD.MOV.U32 R233, RZ, RZ, R55 ;  /* 0x000000ffffe97224 */ /* 0x000fc600078e0037 */
        /* <DEDUP_REMOVED lines=24> */
[----:B0-----:R-:W2:Y:S04]  /*3fd0*/  LDL.LU.64 R52, [R1+0x330] ;  /* 0x0003300001347983 */ /* 0x001ea80000300a00 */
        /* <DEDUP_REMOVED lines=15> */
[----:B------:R-:W-:-:S02]  /*40d0*/  UMOV UR5, 0x80000020 ;  /* 0x8000002000057882 */ /* 0x000fc40000000000 */
[----:B-----5:R-:W-:Y:S01]  /*40e0*/  STL [R1+0x2b8], R155 ;  /* 0x0002b89b01007387 */ /* 0x020fe20000100800 */
[----:B--2---:R-:W-:-:S06]  /*40f0*/  WARPGROUP.ARRIVE ;  /* 0x00000000000079c5 */ /* 0x004fcc0000000000 */
[----:B------:R-:W-:Y:S03]  /*4100*/  IGMMA.64x256x32.S8.S8 R24, gdesc[UR4], R24, gsb0 ;  /* 0x06600000041879f1 */ /* 0x000fe60008041018 */
        /* <DEDUP_REMOVED lines=61> */
[----:B------:R-:W-:-:S02]  /*44e0*/  IMAD.MOV.U32 R143, RZ, RZ, R229 ;  /* 0x000000ffff8f7224 */ /* 0x000fc400078e00e5 */
[----:B------:R-:W-:Y:S01]  /*44f0*/  IMAD.MOV.U32 R144, RZ, RZ, R228 ;  /* 0x000000ffff907224 */ /* 0x000fe200078e00e4 */
[----:B------:R-:W-:Y:S01]  /*4500*/  MOV R228, R11 ;  /* 0x0000000b00e47202 */ /* 0x000fe20000000f00 */
[----:B------:R-:W-:Y:S02]  /*4510*/  IMAD.MOV.U32 R146, RZ, RZ, R226 ;  /* 0x000000ffff927224 */ /* 0x000fe400078e00e2 */
[----:B------:R-:W-:Y:S02]  /*4520*/  IMAD.MOV.U32 R147, RZ, RZ, R225 ;  /* 0x000000ffff937224 */ /* 0x000fe400078e00e1 */
[----:B------:R-:W-:Y:S01]  /*4530*/  IMAD.MOV.U32 R148, RZ, RZ, R224 ;  /* 0x000000ffff947224 */ /* 0x000fe200078e00e0 */
[----:B------:R-:W-:Y:S01]  /*4540*/  MOV R224, R15 ;  /* 0x0000000f00e07202 */ /* 0x000fe20000000f00 */
[----:B------:R-:W-:Y:S02]  /*4550*/  IMAD.MOV.U32 R150, RZ, RZ, R222 ;  /* 0x000000ffff967224 */ /* 0x000fe400078e00de */
[----:B------:R-:W-:-:S02]  /*4560*/  IMAD.MOV.U32 R151, RZ, RZ, R221 ;  /* 0x000000ffff977224 */ /* 0x000fc400078e00dd */
[----:B------:R-:W-:Y:S01]  /*4570*/  IMAD.MOV.U32 R155, RZ, RZ, R220 ;  /* 0x000000ffff9b7224 */ /* 0x000fe200078e00dc */
[----:B------:R-:W-:Y:S01]  /*4580*/  MOV R220, R23 ;  /* 0x0000001700dc7202 */ /* 0x000fe20000000f00 */
        /* <DEDUP_REMOVED lines=11> */
[----:B------:R-:W-:Y:S01]  /*4640*/  IMAD.MOV.U32 R235, RZ, RZ, R4 ;  /* 0x000000ffffeb7224 */ /* 0x000fe200078e0004 */
[----:B------:R-:W-:Y:S02]  /*4650*/  UIADD3 UR4, UR11, 0x2, URZ ;  /* 0x000000020b047890 */ /* 0x000fe4000fffe03f */
[----:B------:R-:W-:Y:S01]  /*4660*/  UIADD3 UR6, UR12, 0x2, URZ ;  /* 0x000000020c067890 */ /* 0x000fe2000fffe03f */
[----:B------:R-:W-:Y:S01]  /*4670*/  UMOV UR5, 0x80000020 ;  /* 0x8000002000057882 */ /* 0x000fe20000000000 */
[----:B------:R-:W-:Y:S01]  /*4680*/  UMOV UR7, 0x80000020 ;  /* 0x8000002000077882 */ /* 0x000fe20000000000 */
        /* <DEDUP_REMOVED lines=96> */
[----:B------:R-:W-:Y:S01]  /*4c90*/  BPT.TRAP 0x1 ;  /* 0x000000040000795c */ /* 0x000fe20000300000 */
.L_x_27:
[----:B------:R-:W-:Y:S01]  /*4ca0*/  ISETP.NE.AND P1, PT, R19, RZ, PT ;  /* 0x000000ff1300720c */ /* 0x000fe20003f25270 */
[----:B------:R-:W-:Y:S01]  /*4cb0*/  UISETP.GT.U32.AND UP0, UPT, UR40, 0x1, UPT ;  /* 0x000000012800788c */ /* 0x000fe2000bf04070 */
[----:B------:R-:W-:-:S11]  /*4cc0*/  MOV R4, UR10 ;  /* 0x0000000a00047c02 */ /* 0x000fd60008000f00 */
[----:B------:R-:W-:-:S04]  /*4cd0*/  @P1 IMAD R4, R4, 0x8, R0 ;  /* 0x0000000804041824 */ /* 0x000fc800078e0200 */
[----:B------:R-:W-:-:S05]  /*4ce0*/  @P1 VIADD R4, R4, 0x38 ;  /* 0x0000003804041836 */ /* 0x000fca0000000000 */
[----:B-----5:R-:W-:-:S04]  /*4cf0*/  @P1 PRMT R4, R155, 0x654, R4 ;  /* 0x000006549b041816 */ /* 0x020fc80000000004 */
[----:B------:R0:W-:Y:S01]  /*4d00*/  @P1 SYNCS.ARRIVE.TRANS64.RED.A1T0 RZ, [R4+URZ], RZ ;  /* 0x000000ff04ff19a7 */ /* 0x0001e2000810043f */
[----:B------:R-:W-:-:S13]  /*4d10*/  PLOP3.LUT P1, PT, PT, PT, UP0, 0x80, 0x0 ;  /* 0x000000000000781c */ /* 0x000fda0003f2f008 */
[----:B0-----:R-:W-:Y:S05]  /*4d20*/  @P1 BRA `(.L_x_28) ;  /* 0x0000000000041947 */ /* 0x001fea0003800000 */
[----:B------:R-:W-:Y:S01]  /*4d30*/  BPT.TRAP 0x1 ;  /* 0x000000040000795c */ /* 0x000fe20000300000 */
.L_x_28:
[----:B------:R-:W-:Y:S01]  /*4d40*/  UIADD3 UR9, UR9, 0x1, URZ ;  /* 0x0000000109097890 */ /* 0x000fe2000fffe03f */
[C---:B------:R-:W-:Y:S01]  /*4d50*/  ISETP.GT.AND P1, PT, R3.reuse, 0x1, PT ;  /* 0x000000010300780c */ /* 0x040fe20003f24270 */
[----:B------:R-:W-:Y:S01]  /*4d60*/  UIADD3 UR10, UR10, 0x1, URZ ;  /* 0x000000010a0a7890 */ /* 0x000fe2000fffe03f */
[----:B------:R-:W-:Y:S01]  /*4d70*/  VIADD R3, R3, 0xffffffff ;  /* 0xffffffff03037836 */ /* 0x000fe20000000000 */
[----:B------:R-:W-:Y:S02]  /*4d80*/  UISETP.NE.AND UP0, UPT, UR9, 0x7, UPT ;  /* 0x000000070900788c */ /* 0x000fe4000bf05270 */
[----:B------:R-:W-:Y:S02]  /*4d90*/  UISETP.NE.AND UP1, UPT, UR10, 0x7, UPT ;  /* 0x000000070a00788c */ /* 0x000fe4000bf25270 */
[----:B------:R-:W-:Y:S02]  /*4da0*/  USEL UR4, URZ, 0x1, UP0 ;  /* 0x000000013f047887 */ /* 0x000fe40008000000 */
[----:B------:R-:W-:-:S02]  /*4db0*/  USEL UR9, UR9, URZ, UP0 ;  /* 0x0000003f09097287 */ /* 0x000fc40008000000 */
[----:B------:R-:W-:Y:S02]  /*4dc0*/  USEL UR10, UR10, URZ, UP1 ;  /* 0x0000003f0a0a7287 */ /* 0x000fe40008800000 */
[----:B------:R-:W-:Y:S01]  /*4dd0*/  LOP3.LUT R2, R2, UR4, RZ, 0x3c, !PT ;  /* 0x0000000402027c12 */ /* 0x000fe2000f8e3cff */
[----:B------:R-:W-:Y:S09]  /*4de0*/  @P1 BRA `(.L_x_29) ;  /* 0xffffffdc008c1947 */ /* 0x000ff2000383ffff */
.L_x_22:
[----:B------:R-:W0:Y:S02]  /*4df0*/  LDC R2, c[0x0][0x28c] ;  /* 0x0000a300ff027b82 */ /* 0x000e240000000800 */
[----:B0-----:R-:W-:-:S13]  /*4e00*/  ISETP.GE.AND P1, PT, R2, 0x1, PT ;  /* 0x000000010200780c */ /* 0x001fda0003f26270 */
[----:B------:R-:W-:Y:S05]  /*4e10*/  @!P1 BRA `(.L_x_30) ;  /* 0x00000000005c9947 */ /* 0x000fea0003800000 */
[----:B------:R-:W-:Y:S05]  /*4e20*/  @!P0 BRA `(.L_x_31) ;  /* 0x0000000000048947 */ /* 0x000fea0003800000 */
[----:B------:R-:W-:Y:S01]  /*4e30*/  BPT.TRAP 0x1 ;  /* 0x000000040000795c */ /* 0x000fe20000300000 */
.L_x_31:
[----:B------:R-:W-:Y:S01]  /*4e40*/  ISETP.NE.AND P0, PT, R19, RZ, PT ;  /* 0x000000ff1300720c */ /* 0x000fe20003f05270 */
[----:B------:R-:W-:-:S12]  /*4e50*/  BSSY B0, `(.L_x_32) ;  /* 0x000000f000007945 */ /* 0x000fd80003800000 */
[----:B------:R-:W-:Y:S05]  /*4e60*/  @!P0 BRA `(.L_x_33) ;  /* 0x0000000000348947 */ /* 0x000fea0003800000 */
[----:B------:R-:W-:-:S04]  /*4e70*/  UISETP.LT.AND UP0, UPT, UR44, 0x1, UPT ;  /* 0x000000012c00788c */ /* 0x000fc8000bf01270 */
[----:B------:R-:W-:-:S04]  /*4e80*/  USEL UR6, UR44, 0x1, UP0 ;  /* 0x000000012c067887 */ /* 0x000fc80008000000 */
[----:B------:R-:W-:-:S04]  /*4e90*/  UIADD3 UR6, UR39, UR44, -UR6 ;  /* 0x0000002c27067290 */ /* 0x000fc8000fffe806 */
[----:B------:R-:W-:-:S04]  /*4ea0*/  UIMAD.WIDE.U32 UR4, UR6, 0x24924925, URZ ;  /* 0x24924925060478a5 */ /* 0x000fc8000f8e003f */
[----:B------:R-:W-:-:S04]  /*4eb0*/  UIADD3 UR4, UR6, -UR5, URZ ;  /* 0x8000000506047290 */ /* 0x000fc8000fffe03f */
[----:B------:R-:W-:-:S04]  /*4ec0*/  ULEA.HI UR4, UR4, UR5, URZ, 0x1f ;  /* 0x0000000504047291 */ /* 0x000fc8000f8ff83f */
[----:B------:R-:W-:-:S04]  /*4ed0*/  USHF.R.U32.HI UR4, URZ, 0x2, UR4 ;  /* 0x000000023f047899 */ /* 0x000fc80008011604 */
[----:B------:R-:W-:-:S06]  /*4ee0*/  UIMAD UR4, UR4, -0x7, UR6 ;  /* 0xfffffff9040478a4 */ /* 0x000fcc000f8e0206 */
[----:B------:R-:W-:-:S05]  /*4ef0*/  MOV R2, UR4 ;  /* 0x0000000400027c02 */ /* 0x000fca0008000f00 */
[----:B------:R-:W-:-:S04]  /*4f00*/  IMAD R0, R2, 0x8, R0 ;  /* 0x0000000802007824 */ /* 0x000fc800078e0200 */
[----:B------:R-:W-:-:S05]  /*4f10*/  VIADD R0, R0, 0x38 ;  /* 0x0000003800007836 */ /* 0x000fca0000000000 */
[----:B-----5:R-:W-:-:S04]  /*4f20*/  PRMT R0, R155, 0x654, R0 ;  /* 0x000006549b007816 */ /* 0x020fc80000000000 */
[----:B------:R0:W-:Y:S03]  /*4f30*/  SYNCS.ARRIVE.TRANS64.RED.A1T0 RZ, [R0+URZ], RZ ;  /* 0x000000ff00ff79a7 */ /* 0x0001e6000810043f */
.L_x_33:
[----:B------:R-:W-:Y:S05]  /*4f40*/  BSYNC B0 ;  /* 0x0000000000007941 */ /* 0x000fea0003800000 */
.L_x_32:
[----:B------:R-:W-:-:S06]  /*4f50*/  UISETP.GT.U32.AND UP0, UPT, UR40, 0x1, UPT ;  /* 0x000000012800788c */ /* 0x000fcc000bf04070 */
[----:B------:R-:W-:-:S13]  /*4f60*/  PLOP3.LUT P0, PT, PT, PT, UP0, 0x80, 0x0 ;  /* 0x000000000000781c */ /* 0x000fda0003f0f008 */
[----:B------:R-:W-:Y:S05]  /*4f70*/  @P0 BRA `(.L_x_30) ;  /* 0x0000000000040947 */ /* 0x000fea0003800000 */
[----:B------:R-:W-:Y:S01]  /*4f80*/  BPT.TRAP 0x1 ;  /* 0x000000040000795c */ /* 0x000fe20000300000 */
.L_x_30:
[----:B------:R-:W1:Y:S01]  /*4f90*/  S2R R6, SR_TID.X ;  /* 0x0000000000067919 */ /* 0x000e620000002100 */
[----:B------:R-:W-:Y:S01]  /*4fa0*/  IMAD.MOV.U32 R13, RZ, RZ, 0x6540 ;  /* 0x00006540ff0d7424 */ /* 0x000fe200078e00ff */
[----:B------:R-:W-:Y:S02]  /*4fb0*/  UIMAD.WIDE UR8, UR41, 0x100, URZ ;  /* 0x00000100290878a5 */ /* 0x000fe4000f8e023f */
[----:B------:R-:W-:Y:S01]  /*4fc0*/  USHF.R.S32.HI UR10, URZ, 0x1f, UR43 ;  /* 0x0000001f3f0a7899 */ /* 0x000fe2000801142b */
[----:B------:R-:W-:Y:S01]  /*4fd0*/  ULDC.64 UR6, c[0x0][0x5d0] ;  /* 0x0001740000067ab9 */ /* 0x000fe20000000a00 */
[----:B------:R-:W-:Y:S02]  /*4fe0*/  USHF.L.U32 UR41, UR41, 0x8, URZ ;  /* 0x0000000829297899 */ /* 0x000fe4000800063f */
[----:B------:R-:W-:Y:S02]  /*4ff0*/  UIMAD UR4, UR10, UR6, URZ ;  /* 0x000000060a0472a4 */ /* 0x000fe4000f8e023f */
[----:B------:R-:W-:-:S02]  /*5000*/  UIADD3 UR39, UR44, UR39, URZ ;  /* 0x000000272c277290 */ /* 0x000fc4000fffe03f */
[----:B------:R-:W-:Y:S02]  /*5010*/  UIMAD UR4, UR43, UR7, UR4 ;  /* 0x000000072b0472a4 */ /* 0x000fe4000f8e0204 */
[----:B------:R-:W-:Y:S01]  /*5020*/  UISETP.GT.U32.AND UP0, UPT, UR39, 0x6, UPT ;  /* 0x000000062700788c */ /* 0x000fe2000bf04070 */
[----:B------:R-:W-:Y:S01]  /*5030*/  ULDC UR7, c[0x0][0x284] ;  /* 0x0000a10000077ab9 */ /* 0x000fe20000000800 */
[----:B------:R-:W-:Y:S01]  /*5040*/  UISETP.GE.U32.AND UP1, UPT, UR44, 0x7, UPT ;  /* 0x000000072c00788c */ /* 0x000fe2000bf26070 */
[----:B------:R-:W-:Y:S01]  /*5050*/  MOV R154, UR7 ;  /* 0x00000007009a7c02 */ /* 0x000fe20008000f00 */
[----:B------:R-:W-:Y:S01]  /*5060*/  UISETP.LT.U32.AND UP0, UPT, UR44, 0x7, UP0 ;  /* 0x000000072c00788c */ /* 0x000fe20008701070 */
[--C-:B-1----:R-:W-:Y:S02]  /*5070*/  SHF.R.U32.HI R2, RZ, 0x7, R6.reuse ;  /* 0x00000007ff027819 */ /* 0x102fe40000011606 */
[----:B------:R-:W-:Y:S02]  /*5080*/  SHF.R.U32.HI R3, RZ, 0x2, R6 ;  /* 0x00000002ff037819 */ /* 0x000fe40000011606 */
[----:B------:R-:W-:-:S02]  /*5090*/  LOP3.LUT R2, R2, 0x1, RZ, 0xc0, !PT ;  /* 0x0000000102027812 */ /* 0x000fc400078ec0ff */
[C---:B------:R-:W-:Y:S02]  /*50a0*/  SHF.L.U32 R12, R6.reuse, 0x1, RZ ;  /* 0x00000001060c7819 */ /* 0x040fe400000006ff */
[----:B------:R-:W-:Y:S01]  /*50b0*/  LOP3.LUT R4, R6, 0x60, RZ, 0xc0, !PT ;  /* 0x0000006006047812 */ /* 0x000fe200078ec0ff */
[----:B------:R-:W-:Y:S01]  /*50c0*/  IMAD.SHL.U32 R160, R2, 0x40, RZ ;  /* 0x0000004002a07824 */ /* 0x000fe200078e00ff */
[----:B------:R-:W-:Y:S02]  /*50d0*/  LOP3.LUT R3, R3, 0x7, RZ, 0xc0, !PT ;  /* 0x0000000703037812 */ /* 0x000fe400078ec0ff */
[----:B------:R-:W-:Y:S02]  /*50e0*/  LOP3.LUT R12, R12, 0x6, RZ, 0xc0, !PT ;  /* 0x000000060c0c7812 */ /* 0x000fe400078ec0ff */
[----:B------:R-:W-:Y:S02]  /*50f0*/  SHF.R.U32.HI R4, RZ, 0x1, R4 ;  /* 0x00000001ff047819 */ /* 0x000fe40000011604 */
[----:B------:R-:W-:-:S02]  /*5100*/  LOP3.LUT R160, R160, 0x40, R3, 0xe2, !PT ;  /* 0x00000040a0a07812 */ /* 0x000fc400078ee203 */
[----:B------:R-:W-:Y:S01]  /*5110*/  PRMT R12, R12, R13, UR42 ;  /* 0x0000002a0c0c7e16 */ /* 0x000fe2000800000d */
[----:B------:R-:W-:Y:S01]  /*5120*/  USHF.L.U32 UR42, UR42, 0x8, URZ ;  /* 0x000000082a2a7899 */ /* 0x000fe2000800063f */
[----:B0-----:R-:W-:Y:S01]  /*5130*/  IADD3 R0, RZ, -R4, -R3 ;  /* 0x80000004ff007210 */ /* 0x001fe20007ffe803 */
[----:B------:R-:W-:Y:S01]  /*5140*/  IMAD.MOV.U32 R3, RZ, RZ, -0x2 ;  /* 0xfffffffeff037424 */ /* 0x000fe200078e00ff */
[----:B------:R-:W-:Y:S01]  /*5150*/  LOP3.LUT R160, R160, UR8, R4, 0xfe, !PT ;  /* 0x00000008a0a07c12 */ /* 0x000fe2000f8efe04 */
[----:B------:R-:W-:Y:S01]  /*5160*/  IMAD.U32 R4, RZ, RZ, UR6 ;  /* 0x00000006ff047e24 */ /* 0x000fe2000f8e00ff */
[----:B------:R-:W-:Y:S01]  /*5170*/  SHF.R.S32.HI R13, RZ, 0x1f, R12 ;  /* 0x0000001fff0d7819 */ /* 0x000fe2000001140c */
[----:B------:R-:W-:Y:S01]  /*5180*/  ULDC UR6, c[0x0][0x288] ;  /* 0x0000a20000067ab9 */ /* 0x000fe20000000800 */
[----:B------:R-:W-:Y:S01]  /*5190*/  IMAD R0, R2, -0x40, R0 ;  /* 0xffffffc002007824 */ /* 0x000fe200078e0200 */
[----:B------:R-:W-:Y:S01]  /*51a0*/  UISETP.GE.AND UP2, UPT, UR42, UR6, UPT ;  /* 0x000000062a00728c */ /* 0x000fe2000bf46270 */
[----:B------:R-:W-:-:S03]  /*51b0*/  IMAD.WIDE.U32 R4, R4, UR43, R12 ;  /* 0x0000002b04047c25 */ /* 0x000fc6000f8e000c */
[----:B------:R-:W-:Y:S02]  /*51c0*/  UISETP.GE.OR UP2, UPT, UR41, UR7, UP2 ;  /* 0x000000072900728c */ /* 0x000fe40009746670 */
[----:B------:R-:W-:Y:S01]  /*51d0*/  IADD3 R154, R154, -UR41, R0 ;  /* 0x800000299a9a7c10 */ /* 0x000fe2000fffe000 */
[----:B------:R-:W-:Y:S01]  /*51e0*/  VIADD R5, R5, UR4 ;  /* 0x0000000405057c36 */ /* 0x000fe20008000000 */
[----:B------:R-:W-:Y:S01]  /*51f0*/  UIMAD.WIDE.U32 UR4, UR39, 0x24924925, URZ ;  /* 0x24924925270478a5 */ /* 0x000fe2000f8e003f */
[----:B------:R-:W-:Y:S01]  /*5200*/  LOP3.LUT R0, R6, 0x3, RZ, 0xc0, !PT ;  /* 0x0000000306007812 */ /* 0x000fe200078ec0ff */
[----:B------:R-:W-:Y:S01]  /*5210*/  UMOV UR41, 0xffffffff ;  /* 0xffffffff00297882 */ /* 0x000fe20000000000 */
[----:B------:R-:W-:Y:S01]  /*5220*/  PLOP3.LUT P0, PT, PT, PT, UP2, 0x80, 0x0 ;  /* 0x000000000000781c */ /* 0x000fe20003f0f028 */
[----:B------:R-:W-:Y:S02]  /*5230*/  UIADD3 UR4, UR39, -UR5, URZ ;  /* 0x8000000527047290 */ /* 0x000fe4000fffe03f */
[----:B------:R-:W-:Y:S01]  /*5240*/  IMAD R0, R0, R3, UR6 ;  /* 0x0000000600007e24 */ /* 0x000fe2000f8e0203 */
[----:B------:R-:W-:-:S02]  /*5250*/  USEL UR6, URZ, 0x1, !UP0 ;  /* 0x000000013f067887 */ /* 0x000fc4000c000000 */
[----:B------:R-:W-:Y:S01]  /*5260*/  ULEA.HI UR4, UR4, UR5, URZ, 0x1f ;  /* 0x0000000504047291 */ /* 0x000fe2000f8ff83f */
[----:B------:R-:W-:Y:S01]  /*5270*/  VIADD R0, R0, -UR42 ;  /* 0x8000002a00007c36 */ /* 0x000fe20008000000 */
[----:B------:R-:W-:Y:S02]  /*5280*/  ULOP3.LUT UR38, UR38, UR6, URZ, 0x3c, !UPT ;  /* 0x0000000626267292 */ /* 0x000fe4000f8e3c3f */
[----:B------:R-:W-:-:S04]  /*5290*/  USHF.R.U32.HI UR4, URZ, 0x2, UR4 ;  /* 0x000000023f047899 */ /* 0x000fc80008011604 */
[----:B------:R-:W-:Y:S02]  /*52a0*/  @UP1 ULOP3.LUT UR38, UR38, 0x1, UR4, 0x78, !UPT ;  /* 0x0000000126261892 */ /* 0x000fe4000f8e7804 */
[----:B------:R-:W-:Y:S01]  /*52b0*/  UIMAD UR39, UR4, -0x7, UR39 ;  /* 0xfffffff9042778a4 */ /* 0x000fe2000f8e0227 */
[----:B------:R-:W-:Y:S11]  /*52c0*/  @P0 BRA `(.L_x_34) ;  /* 0x000000d000f80947 */ /* 0x000ff60003800000 */
[----:B------:R-:W0:Y:S01]  /*52d0*/  LDC.64 R2, c[0x0][0x5c8] ;  /* 0x00017200ff027b82 */ /* 0x000e220000000a00 */
[----:B------:R-:W-:Y:S01]  /*52e0*/  ULDC.64 UR4, c[0x0][0x5c0] ;  /* 0x0001700000047ab9 */ /* 0x000fe20000000a00 */
[----:B------:R-:W-:Y:S01]  /*52f0*/  BSSY B0, `(.L_x_34) ;  /* 0x0000d3b000007945 */ /* 0x000fe20003800000 */
[C---:B0-----:R-:W-:Y:S01]  /*5300*/  IMAD R6, R2.reuse, UR9, RZ ;  /* 0x0000000902067c24 */ /* 0x041fe2000f8e02ff */
[----:B------:R-:W-:Y:S01]  /*5310*/  SHF.L.U32 R8, R2, 0x3, RZ ;  /* 0x0000000302087819 */ /* 0x000fe200000006ff */
[----:B------:R-:W-:Y:S01]  /*5320*/  IMAD.WIDE.U32 R4, R160, R2, R4 ;  /* 0x00000002a0047225 */ /* 0x000fe200078e0004 */
[----:B------:R-:W-:-:S03]  /*5330*/  SHF.L.U64.HI R9, R2, 0x3, R3 ;  /* 0x0000000302097819 */ /* 0x000fc60000010203 */
[----:B------:R-:W-:Y:S01]  /*5340*/  IMAD R6, R160, R3, R6 ;  /* 0x00000003a0067224 */ /* 0x000fe200078e0206 */
[----:B------:R-:W-:-:S03]  /*5350*/  IADD3 R4, P0, R4, UR4, RZ ;  /* 0x0000000404047c10 */ /* 0x000fc6000ff1e0ff */
[----:B------:R-:W-:Y:S01]  /*5360*/  IMAD.IADD R6, R5, 0x1, R6 ;  /* 0x0000000105067824 */ /* 0x000fe200078e0206 */
[----:B------:R-:W-:-:S04]  /*5370*/  IADD3 R10, P1, R8, R4, RZ ;  /* 0x00000004080a7210 */ /* 0x000fc80007f3e0ff */
[----:B------:R-:W-:Y:S02]  /*5380*/  IADD3.X R5, R6, UR5, RZ, P0, !PT ;  /* 0x0000000506057c10 */ /* 0x000fe400087fe4ff */
[----:B------:R-:W-:-:S03]  /*5390*/  LEA R6, P0, R2, R4, 0x7 ;  /* 0x0000000402067211 */ /* 0x000fc600078038ff */
[----:B------:R-:W-:Y:S01]  /*53a0*/  IMAD.X R11, R9, 0x1, R5, P1 ;  /* 0x00000001090b7824 */ /* 0x000fe200008e0605 */
[----:B------:R-:W-:Y:S02]  /*53b0*/  LEA.HI.X R7, R2, R5, R3, 0x7, P0 ;  /* 0x0000000502077211 */ /* 0x000fe400000f3c03 */
[----:B-----5:R-:W-:Y:S02]  /*53c0*/  ISETP.NE.AND P0, PT, R18, RZ, PT ;  /* 0x000000ff1200720c */ /* 0x020fe40003f05270 */
[----:B------:R-:W-:-:S05]  /*53d0*/  IADD3 R8, P2, R8, R6, RZ ;  /* 0x0000000608087210 */ /* 0x000fca0007f5e0ff */
[----:B------:R-:W-:-:S06]  /*53e0*/  IMAD.X R9, R9, 0x1, R7, P2 ;  /* 0x0000000109097824 */ /* 0x000fcc00010e0607 */
[----:B------:R-:W-:Y:S05]  /*53f0*/  @!P0 BRA `(.L_x_35) ;  /* 0x0000009800988947 */ /* 0x000fea0003800000 */
[----:B------:R-:W0:Y:S01]  /*5400*/  LDC.64 R20, c[0x0][0x5b0] ;  /* 0x00016c00ff147b82 */ /* 0x000e220000000a00 */
[----:B------:R-:W-:Y:S01]  /*5410*/  ULDC.64 UR6, c[0x0][0x5b8] ;  /* 0x00016e0000067ab9 */ /* 0x000fe20000000a00 */
[----:B------:R-:W-:Y:S01]  /*5420*/  ISETP.GE.AND P1, PT, R154, 0x1, PT ;  /* 0x000000019a00780c */ /* 0x000fe20003f26270 */
[----:B------:R-:W-:Y:S02]  /*5430*/  UIMAD UR4, UR10, UR6, URZ ;  /* 0x000000060a0472a4 */ /* 0x000fe4000f8e023f */
[----:B------:R-:W-:Y:S01]  /*5440*/  IMAD.U32 R156, RZ, RZ, UR6 ;  /* 0x00000006ff9c7e24 */ /* 0x000fe2000f8e00ff */
[----:B------:R-:W-:Y:S01]  /*5450*/  BSSY B1, `(.L_x_36) ;  /* 0x000000e000017945 */ /* 0x000fe20003800000 */
[----:B------:R-:W-:Y:S01]  /*5460*/  ISETP.LT.OR P2, PT, R0, 0x1, !P1 ;  /* 0x000000010000780c */ /* 0x000fe20004f41670 */
[----:B------:R-:W-:Y:S01]  /*5470*/  UIMAD UR4, UR43, UR7, UR4 ;  /* 0x000000072b0472a4 */ /* 0x000fe2000f8e0204 */
[----:B------:R-:W1:Y:S01]  /*5480*/  LDC.64 R22, c[0x0][0x5a8] ;  /* 0x00016a00ff167b82 */ /* 0x000e620000000a00 */
[----:B------:R-:W-:-:S04]  /*5490*/  IMAD.WIDE.U32 R156, R156, UR43, R12 ;  /* 0x0000002b9c9c7c25 */ /* 0x000fc8000f8e000c */
[----:B------:R-:W-:Y:S01]  /*54a0*/  IMAD.MOV.U32 R152, RZ, RZ, R156 ;  /* 0x000000ffff987224 */ /* 0x000fe200078e009c */
[----:B------:R-:W-:Y:S01]  /*54b0*/  IADD3 R153, R157, UR4, RZ ;  /* 0x000000049d997c10 */ /* 0x000fe2000fffe0ff */
[----:B0-----:R-:W-:Y:S02]  /*54c0*/  IMAD R161, R20, UR9, RZ ;  /* 0x0000000914a17c24 */ /* 0x001fe4000f8e02ff */
[----:B------:R-:W-:-:S04]  /*54d0*/  IMAD.WIDE.U32 R2, R160, R20, R152 ;  /* 0x00000014a0027225 */ /* 0x000fc800078e0098 */
[----:B------:R-:W-:Y:S01]  /*54e0*/  IMAD R161, R160, R21, R161 ;  /* 0x00000015a0a17224 */ /* 0x000fe200078e02a1 */
[----:B-1----:R-:W-:-:S04]  /*54f0*/  IADD3 R14, P0, R2, R22, RZ ;  /* 0x00000016020e7210 */ /* 0x002fc80007f1e0ff */
[----:B------:R-:W-:Y:S01]  /*5500*/  IADD3.X R15, R23, R3, R161, P0, !PT ;  /* 0x00000003170f7210 */ /* 0x000fe200007fe4a1 */
[----:B------:R-:W-:Y:S08]  /*5510*/  @P2 BRA `(.L_x_37) ;  /* 0x0000000000042947 */ /* 0x000ff00003800000 */
[----:B------:R0:W5:Y:S02]  /*5520*/  LDG.E.U8 R16, desc[UR36][R14.64] ;  /* 0x000000240e107981 */ /* 0x000164000c1e1100 */
.L_x_37:
[----:B------:R-:W-:Y:S05]  /*5530*/  BSYNC B1 ;  /* 0x0000000000017941 */ /* 0x000fea0003800000 */
.L_x_36:
[----:B------:R-:W2:Y:S01]  /*5540*/  LDL.LU R3, [R1] ;  /* 0x0000000001037983 */ /* 0x000ea20000300800 */
[----:B-----5:R-:W-:Y:S01]  /*5550*/  LOP3.LUT R2, R16, 0xffff, RZ, 0xc0, !PT ;  /* 0x0000ffff10027812 */ /* 0x020fe200078ec0ff */
[----:B------:R-:W-:Y:S01]  /*5560*/  BSSY B1, `(.L_x_38) ;  /* 0x000000a000017945 */ /* 0x000fe20003800000 */
[----:B------:R-:W-:Y:S02]  /*5570*/  ISETP.LT.OR P0, PT, R0, 0x2, !P1 ;  /* 0x000000020000780c */ /* 0x000fe40004f01670 */
[----:B------:R-:W-:-:S05]  /*5580*/  PRMT R2, R2, 0x8880, RZ ;  /* 0x0000888002027816 */ /* 0x000fca00000000ff */
[----:B------:R-:W-:-:S04]  /*5590*/  IMAD R2, R2, R18, RZ ;  /* 0x0000001202027224 */ /* 0x000fc800078e02ff */
[----:B--2---:R-:W-:-:S05]  /*55a0*/  @!P2 IMAD R3, R3, R17, R2 ;  /* 0x000000110303a224 */ /* 0x004fca00078e0202 */
[----:B------:R1:W-:Y:S01]  /*55b0*/  @!P2 STG.E.U8 desc[UR36][R4.64], R3 ;  /* 0x000000030400a986 */ /* 0x0003e2000c101124 */
[----:B------:R-:W-:Y:S05]  /*55c0*/  @P0 BRA `(.L_x_39) ;  /* 0x00000000000c0947 */ /* 0x000fea0003800000 */
[----:B------:R-:W2:Y:S02]  /*55d0*/  LDG.E.U8 R16, desc[UR36][R14.64+0x1] ;  /* 0x000001240e107981 */ /* 0x000ea4000c1e1100 */
[----:B--2---:R-:W-:-:S05]  /*55e0*/  PRMT R2, R16, 0x8880, RZ ;  /* 0x0000888010027816 */ /* 0x004fca00000000ff */
[----:B------:R-:W-:-:S07]  /*55f0*/  IMAD R2, R2, R18, RZ ;  /* 0x0000001202027224 */ /* 0x000fce00078e02ff */
.L_x_39:
[----:B------:R-:W-:Y:S05]  /*5600*/  BSYNC B1 ;  /* 0x0000000000017941 */ /* 0x000fea0003800000 */
.L_x_38:
[----:B-1----:R-:W2:Y:S01]  /*5610*/  LDL.LU R3, [R1+0x4] ;  /* 0x0000040001037983 */ /* 0x002ea20000300800 */
[C---:B------:R-:W-:Y:S01]  /*5620*/  SHF.L.U64.HI R159, R20.reuse, 0x3, R21 ;  /* 0x00000003149f7819 */ /* 0x040fe20000010215 */
[----:B------:R-:W-:Y:S01]  /*5630*/  IMAD.SHL.U32 R158, R20, 0x8, RZ ;  /* 0x00000008149e7824 */ /* 0x000fe200078e00ff */
[----:B------:R-:W-:Y:S03]  /*5640*/  BSSY B1, `(.L_x_40) ;  /* 0x000000d000017945 */ /* 0x000fe60003800000 */
[----:B------:R-:W-:-:S04]  /*5650*/  IMAD.WIDE.U32 R12, R160, R20, R158 ;  /* 0x00000014a00c7225 */ /* 0x000fc800078e009e */
[----:B------:R-:W-:Y:S01]  /*5660*/  IMAD.IADD R161, R161, 0x1, R13 ;  /* 0x00000001a1a17824 */ /* 0x000fe200078e020d */
[----:B------:R-:W-:-:S04]  /*5670*/  IADD3 R12, P2, P3, R156, R22, R12 ;  /* 0x000000169c0c7210 */ /* 0x000fc80007b5e00c */
[----:B------:R-:W-:Y:S01]  /*5680*/  IADD3.X R13, R153, R23, R161, P2, P3 ;  /* 0x00000017990d7210 */ /* 0x000fe200017e64a1 */
[----:B--2---:R-:W-:-:S05]  /*5690*/  @!P0 IMAD R3, R3, R17, R2 ;  /* 0x0000001103038224 */ /* 0x004fca00078e0202 */
[----:B------:R1:W-:Y:S01]  /*56a0*/  @!P0 STG.E.U8 desc[UR36][R4.64+0x1], R3 ;  /* 0x0000010304008986 */ /* 0x0003e2000c101124 */
[----:B------:R-:W-:-:S04]  /*56b0*/  ISETP.GE.AND P0, PT, R154, 0x9, PT ;  /* 0x000000099a00780c */ /* 0x000fc80003f06270 */
[----:B------:R-:W-:-:S13]  /*56c0*/  ISETP.LT.OR P4, PT, R0, 0x1, !P0 ;  /* 0x000000010000780c */ /* 0x000fda0004781670 */
[----:B-1----:R-:W-:Y:S05]  /*56d0*/  @P4 BRA `(.L_x_41) ;  /* 0x00000000000c4947 */ /* 0x002fea0003800000 */
[----:B------:R-:W2:Y:S02]  /*56e0*/  LDG.E.U8 R16, desc[UR36][R12.64] ;  /* 0x000000240c107981 */ /* 0x000ea4000c1e1100 */
[----:B--2---:R-:W-:-:S05]  /*56f0*/  PRMT R2, R16, 0x8880, RZ ;  /* 0x0000888010027816 */ /* 0x004fca00000000ff */
[----:B------:R-:W-:-:S07]  /*5700*/  IMAD R2, R2, R18, RZ ;  /* 0x0000001202027224 */ /* 0x000fce00078e02ff */
.L_x_41:
[----:B------:R-:W-:Y:S05]  /*5710*/  BSYNC B1 ;  /* 0x0000000000017941 */ /* 0x000fea0003800000 */
.L_x_40:
[----:B------:R-:W2:Y:S01]  /*5720*/  LDL.LU R3, [R1+0x8] ;  /* 0x0000080001037983 */ /* 0x000ea20000300800 */
[----:B------:R-:W-:Y:S01]  /*5730*/  ISETP.LT.OR P2, PT, R0, 0x2, !P0 ;  /* 0x000000020000780c */ /* 0x000fe20004741670 */
[----:B------:R-:W-:Y:S01]  /*5740*/  BSSY B1, `(.L_x_42) ;  /* 0x0000007000017945 */ /* 0x000fe20003800000 */
[----:B--2---:R-:W-:-:S05]  /*5750*/  @!P4 IMAD R3, R3, R17, R2 ;  /* 0x000000110303c224 */ /* 0x004fca00078e0202 */
[----:B------:R1:W-:Y:S06]  /*5760*/  @!P4 STG.E.U8 desc[UR36][R10.64], R3 ;  /* 0x000000030a00c986 */ /* 0x0003ec000c101124 */
[----:B------:R-:W-:Y:S05]  /*5770*/  @P2 BRA `(.L_x_43) ;  /* 0x00000000000c2947 */ /* 0x000fea0003800000 */
[----:B------:R-:W2:Y:S02]  /*5780*/  LDG.E.U8 R16, desc[UR36][R12.64+0x1] ;  /* 0x000001240c107981 */ /* 0x000ea4000c1e1100 */
[----:B--2---:R-:W-:-:S05]  /*5790*/  PRMT R2, R16, 0x8880, RZ ;  /* 0x0000888010027816 */ /* 0x004fca00000000ff */
[----:B------:R-:W-:-:S07]  /*57a0*/  IMAD R2, R2, R18, RZ ;  /* 0x0000001202027224 */ /* 0x000fce00078e02ff */
.L_x_43:
[----:B------:R-:W-:Y:S05]  /*57b0*/  BSYNC B1 ;  /* 0x0000000000017941 */ /* 0x000fea0003800000 */
.L_x_42:
[----:B-1----:R-:W2:Y:S01]  /*57c0*/  LDL.LU R3, [R1+0xc] ;  /* 0x00000c0001037983 */ /* 0x002ea20000300800 */
[----:B------:R-:W-:Y:S01]  /*57d0*/  BSSY B1, `(.L_x_44) ;  /* 0x0000009000017945 */ /* 0x000fe20003800000 */
[----:B------:R-:W-:Y:S01]  /*57e0*/  ISETP.LT.OR P3, PT, R0, 0xa, !P1 ;  /* 0x0000000a0000780c */ /* 0x000fe20004f61670 */
[----:B--2---:R-:W-:-:S05]  /*57f0*/  @!P2 IMAD R3, R3, R17, R2 ;  /* 0x000000110303a224 */ /* 0x004fca00078e0202 */
[----:B------:R1:W-:Y:S01]  /*5800*/  @!P2 STG.E.U8 desc[UR36][R10.64+0x1], R3 ;  /* 0x000001030a00a986 */ /* 0x0003e2000c101124 */
[----:B------:R-:W-:-:S13]  /*5810*/  ISETP.LT.OR P2, PT, R0, 0x9, !P1 ;  /* 0x000000090000780c */ /* 0x000fda0004f41670 */
[----:B-1----:R-:W-:Y:S05]  /*5820*/  @P2 BRA `(.L_x_45) ;  /* 0x00000000000c2947 */ /* 0x002fea0003800000 */
[----:B------:R-:W2:Y:S02]  /*5830*/  LDG.E.U8 R16, desc[UR36][R14.64+0x8] ;  /* 0x000008240e107981 */ /* 0x000ea4000c1e1100 */
[----:B--2---:R-:W-:-:S05]  /*5840*/  PRMT R2, R16, 0x8880, RZ ;  /* 0x0000888010027816 */ /* 0x004fca00000000ff */
[----:B------:R-:W-:-:S07]  /*5850*/  IMAD R2, R2, R18, RZ ;  /* 0x0000001202027224 */ /* 0x000fce00078e02ff */
.L_x_45:
[----:B------:R-:W-:Y:S05]  /*5860*/  BSYNC B1 ;  /* 0x0000000000017941 */ /* 0x000fea0003800000 */
.L_x_44:
[----:B------:R-:W2:Y:S01]  /*5870*/  LDL.LU R3, [R1+0x10] ;  /* 0x0000100001037983 */ /* 0x000ea20000300800 */
[----:B------:R-:W-:Y:S01]  /*5880*/  BSSY B1, `(.L_x_46) ;  /* 0x0000007000017945 */ /* 0x000fe20003800000 */
[----:B--2---:R-:W-:-:S05]  /*5890*/  @!P2 IMAD R3, R3, R17, R2 ;  /* 0x000000110303a224 */ /* 0x004fca00078e0202 */
[----:B------:R1:W-:Y:S01]  /*58a0*/  @!P2 STG.E.U8 desc[UR36][R4.64+0x8], R3 ;  /* 0x000008030400a986 */ /* 0x0003e2000c101124 */
[----:B------:R-:W-:Y:S05]  /*58b0*/  @P3 BRA `(.L_x_47) ;  /* 0x00000000000c3947 */ /* 0x000fea0003800000 */
[----:B------:R-:W2:Y:S02]  /*58c0*/  LDG.E.U8 R16, desc[UR36][R14.64+0x9] ;  /* 0x000009240e107981 */ /* 0x000ea4000c1e1100 */
[----:B--2---:R-:W-:-:S05]  /*58d0*/  PRMT R2, R16, 0x8880, RZ ;  /* 0x0000888010027816 */ /* 0x004fca00000000ff */
[----:B------:R-:W-:-:S07]  /*58e0*/  IMAD R2, R2, R18, RZ ;  /* 0x0000001202027224 */ /* 0x000fce00078e02ff */
.L_x_47:
[----:B------:R-:W-:Y:S05]  /*58f0*/  BSYNC B1 ;  /* 0x0000000000017941 */ /* 0x000fea0003800000 */
.L_x_46:
[----:B-1----:R-:W2:Y:S01]  /*5900*/  LDL.LU R3, [R1+0x14] ;  /* 0x0000140001037983 */ /* 0x002ea20000300800 */
[C---:B------:R-:W-:Y:S01]  /*5910*/  ISETP.LT.OR P2, PT, R0.reuse, 0x9, !P0 ;  /* 0x000000090000780c */ /* 0x040fe20004741670 */
[----:B------:R-:W-:Y:S01]  /*5920*/  BSSY B1, `(.L_x_48) ;  /* 0x000000b000017945 */ /* 0x000fe20003800000 */
[C---:B------:R-:W-:Y:S02]  /*5930*/  ISETP.LT.OR P4, PT, R0.reuse, 0x11, !P1 ;  /* 0x000000110000780c */ /* 0x040fe40004f81670 */
[C---:B------:R-:W-:Y:S02]  /*5940*/  ISETP.LT.OR P5, PT, R0.reuse, 0x12, !P1 ;  /* 0x000000120000780c */ /* 0x040fe40004fa1670 */
[----:B------:R-:W-:Y:S01]  /*5950*/  ISETP.LT.OR P6, PT, R0, 0x11, !P0 ;  /* 0x000000110000780c */ /* 0x000fe200047c1670 */
[----:B--2---:R-:W-:-:S05]  /*5960*/  @!P3 IMAD R3, R3, R17, R2 ;  /* 0x000000110303b224 */ /* 0x004fca00078e0202 */
[----:B------:R1:W-:Y:S01]  /*5970*/  @!P3 STG.E.U8 desc[UR36][R4.64+0x9], R3 ;  /* 0x000009030400b986 */ /* 0x0003e2000c101124 */
[----:B------:R-:W-:Y:S01]  /*5980*/  ISETP.LT.OR P3, PT, R0, 0xa, !P0 ;  /* 0x0000000a0000780c */ /* 0x000fe20004761670 */
[----:B------:R-:W-:-:S12]  /*5990*/  @P2 BRA `(.L_x_49) ;  /* 0x00000000000c2947 */ /* 0x000fd80003800000 */
[----:B------:R-:W2:Y:S02]  /*59a0*/  LDG.E.U8 R16, desc[UR36][R12.64+0x8] ;  /* 0x000008240c107981 */ /* 0x000ea4000c1e1100 */
[----:B--2---:R-:W-:-:S05]  /*59b0*/  PRMT R2, R16, 0x8880, RZ ;  /* 0x0000888010027816 */ /* 0x004fca00000000ff */
[----:B------:R-:W-:-:S07]  /*59c0*/  IMAD R2, R2, R18, RZ ;  /* 0x0000001202027224 */ /* 0x000fce00078e02ff */
.L_x_49:
[----:B------:R-:W-:Y:S05]  /*59d0*/  BSYNC B1 ;  /* 0x0000000000017941 */ /* 0x000fea0003800000 */
.L_x_48:
[----:B-1----:R-:W2:Y:S01]  /*59e0*/  LDL.LU R3, [R1+0x18] ;  /* 0x0000180001037983 */ /* 0x002ea20000300800 */
[----:B------:R-:W-:Y:S01]  /*59f0*/  BSSY B1, `(.L_x_50) ;  /* 0x0000007000017945 */ /* 0x000fe20003800000 */
[----:B--2---:R-:W-:-:S05]  /*5a00*/  @!P2 IMAD R3, R3, R17, R2 ;  /* 0x000000110303a224 */ /* 0x004fca00078e0202 */
[----:B------:R1:W-:Y:S01]  /*5a10*/  @!P2 STG.E.U8 desc[UR36][R10.64+0x8], R3 ;  /* 0x000008030a00a986 */ /* 0x0003e2000c101124 */
[----:B------:R-:W-:Y:S05]  /*5a20*/  @P3 BRA `(.L_x_51) ;  /* 0x00000000000c3947 */ /* 0x000fea0003800000 */
[----:B------:R-:W2:Y:S02]  /*5a30*/  LDG.E.U8 R16, desc[UR36][R12.64+0x9] ;  /* 0x000009240c107981 */ /* 0x000ea4000c1e1100 */
[----:B--2---:R-:W-:-:S05]  /*5a40*/  PRMT R2, R16, 0x8880, RZ ;  /* 0x0000888010027816 */ /* 0x004fca00000000ff */
[----:B------:R-:W-:-:S07]  /*5a50*/  IMAD R2, R2, R18, RZ ;  /* 0x0000001202027224 */ /* 0x000fce00078e02ff */
.L_x_51:
[----:B------:R-:W-:Y:S05]  /*5a60*/  BSYNC B1 ;  /* 0x0000000000017941 */ /* 0x000fea0003800000 */
.L_x_50:
        /* <DEDUP_REMOVED lines=8> */
.L_x_53:
[----:B------:R-:W-:Y:S05]  /*5af0*/  BSYNC B1 ;  /* 0x0000000000017941 */ /* 0x000fea0003800000 */
.L_x_52:
        /* <DEDUP_REMOVED lines=8> */
.L_x_55:
[----:B------:R-:W-:Y:S05]  /*5b80*/  BSYNC B1 ;  /* 0x0000000000017941 */ /* 0x000fea0003800000 */
.L_x_54:
        /* <DEDUP_REMOVED lines=8> */
.L_x_57:
[----:B------:R-:W-:Y:S05]  /*5c10*/  BSYNC B1 ;  /* 0x0000000000017941 */ /* 0x000fea0003800000 */
.L_x_56:
        /* <DEDUP_REMOVED lines=13> */
.L_x_59:
[----:B------:R-:W-:Y:S05]  /*5cf0*/  BSYNC B1 ;  /* 0x0000000000017941 */ /* 0x000fea0003800000 */
.L_x_58:
        /* <DEDUP_REMOVED lines=8> */
.L_x_61:
[----:B------:R-:W-:Y:S05]  /*5d80*/  BSYNC B1 ;  /* 0x0000000000017941 */ /* 0x000fea0003800000 */
.L_x_60:
        /* <DEDUP_REMOVED lines=8> */
.L_x_63:
[----:B------:R-:W-:Y:S05]  /*5e10*/  BSYNC B1 ;  /* 0x0000000000017941 */ /* 0x000fea0003800000 */
.L_x_62:
        /* <DEDUP_REMOVED lines=8> */
.L_x_65:
[----:B------:R-:W-:Y:S05]  /*5ea0*/  BSYNC B1 ;  /* 0x0000000000017941 */ /* 0x000fea0003800000 */
.L_x_64:
        /* <DEDUP_REMOVED lines=8> */
.L_x_67:
[----:B------:R-:W-:Y:S05]  /*5f30*/  BSYNC B1 ;  /* 0x0000000000017941 */ /* 0x000fea0003800000 */
.L_x_66:
        /* <DEDUP_REMOVED lines=13> */
.L_x_69:
[----:B------:R-:W-:Y:S05]  /*6010*/  BSYNC B1 ;  /* 0x0000000000017941 */ /* 0x000fea0003800000 */
.L_x_68:
        /* <DEDUP_REMOVED lines=8> */
.L_x_71:
[----:B------:R-:W-:Y:S05]  /*60a0*/  BSYNC B1 ;  /* 0x0000000000017941 */ /* 0x000fea0003800000 */
.L_x_70:
        /* <DEDUP_REMOVED lines=8> */
.L_x_73:
[----:B------:R-:W-:Y:S05]  /*6130*/  BSYNC B1 ;  /* 0x0000000000017941 */ /* 0x000fea0003800000 */
.L_x_72:
        /* <DEDUP_REMOVED lines=8> */
.L_x_75:
[----:B------:R-:W-:Y:S05]  /*61c0*/  BSYNC B1 ;  /* 0x0000000000017941 */ /* 0x000fea0003800000 */
.L_x_74:
        /* <DEDUP_REMOVED lines=8> */
.L_x_77:
[----:B------:R-:W-:Y:S05]  /*6250*/  BSYNC B1 ;  /* 0x0000000000017941 */ /* 0x000fea0003800000 */
.L_x_76:
        /* <DEDUP_REMOVED lines=13> */
.L_x_79:
[----:B------:R-:W-:Y:S05]  /*6330*/  BSYNC B1 ;  /* 0x0000000000017941 */ /* 0x000fea0003800000 */
.L_x_78:
        /* <DEDUP_REMOVED lines=8> */
.L_x_81:
[----:B------:R-:W-:Y:S05]  /*63c0*/  BSYNC B1 ;  /* 0x0000000000017941 */ /* 0x000fea0003800000 */
.L_x_80:
        /* <DEDUP_REMOVED lines=8> */
.L_x_83:
[----:B------:R-:W-:Y:S05]  /*6450*/  BSYNC B1 ;  /* 0x0000000000017941 */ /* 0x000fea0003800000 */
.L_x_82:
        /* <DEDUP_REMOVED lines=8> */
.L_x_85:
[----:B------:R-:W-:Y:S05]  /*64e0*/  BSYNC B1 ;  /* 0x0000000000017941 */ /* 0x000fea0003800000 */
.L_x_84:
        /* <DEDUP_REMOVED lines=8> */
.L_x_87:
[----:B------:R-:W-:Y:S05]  /*6570*/  BSYNC B1 ;  /* 0x0000000000017941 */ /* 0x000fea0003800000 */
.L_x_86:
        /* <DEDUP_REMOVED lines=13> */
.L_x_89:
[----:B------:R-:W-:Y:S05]  /*6650*/  BSYNC B1 ;  /* 0x0000000000017941 */ /* 0x000fea0003800000 */
.L_x_88:
        /* <DEDUP_REMOVED lines=8> */
.L_x_91:
[----:B------:R-:W-:Y:S05]  /*66e0*/  BSYNC B1 ;  /* 0x0000000000017941 */ /* 0x000fea0003800000 */
.L_x_90:
        /* <DEDUP_REMOVED lines=8> */
.L_x_93:
[----:B------:R-:W-:Y:S05]  /*6770*/  BSYNC B1 ;  /* 0x0000000000017941 */ /* 0x000fea0003800000 */
.L_x_92:
        /* <DEDUP_REMOVED lines=8> */
.L_x_95:
[----:B------:R-:W-:Y:S05]  /*6800*/  BSYNC B1 ;  /* 0x0000000000017941 */ /* 0x000fea0003800000 */
.L_x_94:
        /* <DEDUP_REMOVED lines=8> */
.L_x_97:
[----:B------:R-:W-:Y:S05]  /*6890*/  BSYNC B1 ;  /* 0x0000000000017941 */ /* 0x000fea0003800000 */
.L_x_96:
        /* <DEDUP_REMOVED lines=13> */
.L_x_99:
[----:B------:R-:W-:Y:S05]  /*6970*/  BSYNC B1 ;  /* 0x0000000000017941 */ /* 0x000fea0003800000 */
.L_x_98:
        /* <DEDUP_REMOVED lines=8> */
.L_x_101:
[----:B------:R-:W-:Y:S05]  /*6a00*/  BSYNC B1 ;  /* 0x0000000000017941 */ /* 0x000fea0003800000 */
.L_x_100:
        /* <DEDUP_REMOVED lines=8> */
.L_x_103:
[----:B------:R-:W-:Y:S05]  /*6a90*/  BSYNC B1 ;  /* 0x0000000000017941 */ /* 0x000fea0003800000 */
.L_x_102:
        /* <DEDUP_REMOVED lines=8> */
.L_x_105:
[----:B------:R-:W-:Y:S05]  /*6b20*/  BSYNC B1 ;  /* 0x0000000000017941 */ /* 0x000fea0003800000 */
.L_x_104:
        /* <DEDUP_REMOVED lines=8> */
.L_x_107:
[----:B------:R-:W-:Y:S05]  /*6bb0*/  BSYNC B1 ;  /* 0x0000000000017941 */ /* 0x000fea0003800000 */
.L_x_106:
        /* <DEDUP_REMOVED lines=13> */
.L_x_109:
[----:B------:R-:W-:Y:S05]  /*6c90*/  BSYNC B1 ;  /* 0x0000000000017941 */ /* 0x000fea0003800000 */
.L_x_108:
        /* <DEDUP_REMOVED lines=8> */
.L_x_111:
[----:B------:R-:W-:Y:S05]  /*6d20*/  BSYNC B1 ;  /* 0x0000000000017941 */ /* 0x000fea0003800000 */
.L_x_110:
        /* <DEDUP_REMOVED lines=8> */
.L_x_113:
[----:B------:R-:W-:Y:S05]  /*6db0*/  BSYNC B1 ;  /* 0x0000000000017941 */ /* 0x000fea0003800000 */
.L_x_112:
        /* <DEDUP_REMOVED lines=8> */
.L_x_115:
[----:B------:R-:W-:Y:S05]  /*6e40*/  BSYNC B1 ;  /* 0x0000000000017941 */ /* 0x000fea0003800000 */
.L_x_114:
        /* <DEDUP_REMOVED lines=8> */
.L_x_117:
[----:B------:R-:W-:Y:S05]  /*6ed0*/  BSYNC B1 ;  /* 0x0000000000017941 */ /* 0x000fea0003800000 */
.L_x_116:
        /* <DEDUP_REMOVED lines=13> */
.L_x_119:
[----:B------:R-:W-:Y:S05]  /*6fb0*/  BSYNC B1 ;  /* 0x0000000000017941 */ /* 0x000fea0003800000 */
.L_x_118:
        /* <DEDUP_REMOVED lines=8> */
.L_x_121:
[----:B------:R-:W-:Y:S05]  /*7040*/  BSYNC B1 ;  /* 0x0000000000017941 */ /* 0x000fea0003800000 */
.L_x_120:
        /* <DEDUP_REMOVED lines=8> */
.L_x_123:
[----:B------:R-:W-:Y:S05]  /*70d0*/  BSYNC B1 ;  /* 0x0000000000017941 */ /* 0x000fea0003800000 */
.L_x_122:
        /* <DEDUP_REMOVED lines=8> */
.L_x_125:
[----:B------:R-:W-:Y:S05]  /*7160*/  BSYNC B1 ;  /* 0x0000000000017941 */ /* 0x000fea0003800000 */
.L_x_124:
        /* <DEDUP_REMOVED lines=8> */
.L_x_127:
[----:B------:R-:W-:Y:S05]  /*71f0*/  BSYNC B1 ;  /* 0x0000000000017941 */ /* 0x000fea0003800000 */
.L_x_126:
        /* <DEDUP_REMOVED lines=13> */
.L_x_129:
[----:B------:R-:W-:Y:S05]  /*72d0*/  BSYNC B1 ;  /* 0x0000000000017941 */ /* 0x000fea0003800000 */
.L_x_128:
        /* <DEDUP_REMOVED lines=8> */
.L_x_131:
[----:B------:R-:W-:Y:S05]  /*7360*/  BSYNC B1 ;  /* 0x0000000000017941 */ /* 0x000fea0003800000 */
.L_x_130:
        /* <DEDUP_REMOVED lines=8> */
.L_x_133:
[----:B------:R-:W-:Y:S05]  /*73f0*/  BSYNC B1 ;  /* 0x0000000000017941 */ /* 0x000fea0003800000 */
.L_x_132:
        /* <DEDUP_REMOVED lines=8> */
.L_x_135:
[----:B------:R-:W-:Y:S05]  /*7480*/  BSYNC B1 ;  /* 0x0000000000017941 */ /* 0x000fea0003800000 */
.L_x_134:
        /* <DEDUP_REMOVED lines=8> */
.L_x_137:
[----:B------:R-:W-:Y:S05]  /*7510*/  BSYNC B1 ;  /* 0x0000000000017941 */ /* 0x000fea0003800000 */
.L_x_136:
        /* <DEDUP_REMOVED lines=13> */
.L_x_139:
[----:B------:R-:W-:Y:S05]  /*75f0*/  BSYNC B1 ;  /* 0x0000000000017941 */ /* 0x000fea0003800000 */
.L_x_138:
        /* <DEDUP_REMOVED lines=8> */
.L_x_141:
[----:B------:R-:W-:Y:S05]  /*7680*/  BSYNC B1 ;  /* 0x0000000000017941 */ /* 0x000fea0003800000 */
.L_x_140:
[----:B-1----:R-:W2:Y:S01]  /*7690*/  LDL.LU R3, [R1+0xd0] ;  /* 0x0000d00001037983 */ /* 0x002ea20000300800 */
[----:B------:R-:W-:Y:S01]  /*76a0*/  BSSY B1, `(.L_x_142) ;  /* 0x0000007000017945 */ /* 0x000fe20003800000 */
[----:B--2---:R-:W-:-:S05]  /*76b0*/  @!P3 IMAD R3, R3, R17, R2 ;  /* 0x000000110303b224 */ /* 0x004fca00078e0202 */
[----:B------:R1:W-:Y:S01]  /*76c0*/  @!P3 STG.E.U8 desc[UR36][R4.64+0x68], R3 ;  /* 0x000068030400b986 */ /* 0x0003e2000c101124 */
[----:B------:R-:W-:Y:S05]  /*76d0*/  @P5 BRA `(.L_x_143) ;  /* 0x00000000000c5947 */ /* 0x000fea0003800000 */
[----:B------:R-:W1:Y:S02]  /*76e0*/  LDG.E.U8 R16, desc[UR36][R14.64+0x69] ;  /* 0x000069240e107981 */ /* 0x000e64000c1e1100 */
[----:B-1----:R-:W-:-:S05]  /*76f0*/  PRMT R3, R16, 0x8880, RZ ;  /* 0x0000888010037816 */ /* 0x002fca00000000ff */
[----:B------:R-:W-:-:S07]  /*7700*/  IMAD R2, R3, R18, RZ ;  /* 0x0000001203027224 */ /* 0x000fce00078e02ff */
.L_x_143:
[----:B------:R-:W-:Y:S05]  /*7710*/  BSYNC B1 ;  /* 0x0000000000017941 */ /* 0x000fea0003800000 */
.L_x_142:
        /* <DEDUP_REMOVED lines=8> */
.L_x_145:
[----:B------:R-:W-:Y:S05]  /*77a0*/  BSYNC B1 ;  /* 0x0000000000017941 */ /* 0x000fea0003800000 */
.L_x_144:
        /* <DEDUP_REMOVED lines=8> */
.L_x_147:
[----:B------:R-:W-:Y:S05]  /*7830*/  BSYNC B1 ;  /* 0x0000000000017941 */ /* 0x000fea0003800000 */
.L_x_146:
        /* <DEDUP_REMOVED lines=10> */
[----:B------:R-:W1:Y:S02]  /*78e0*/  LDG.E.U8 R16, desc[UR36][R14.64+0x70] ;  /* 0x000070240e107981 */ /* 0x000e64000c1e1100 */
[----:B-1----:R-:W-:-:S05]  /*78f0*/  PRMT R3, R16, 0x8880, RZ ;  /* 0x0000888010037816 */ /* 0x002fca00000000ff */
[----:B------:R-:W-:-:S07]  /*7900*/  IMAD R2, R3, R18, RZ ;  /* 0x0000001203027224 */ /* 0x000fce00078e02ff */
.L_x_149:
[----:B------:R-:W-:Y:S05]  /*7910*/  BSYNC B1 ;  /* 0x0000000000017941 */ /* 0x000fea0003800000 */
.L_x_148:
        /* <DEDUP_REMOVED lines=8> */
.L_x_151:
[----:B------:R-:W-:Y:S05]  /*79a0*/  BSYNC B1 ;  /* 0x0000000000017941 */ /* 0x000fea0003800000 */
.L_x_150:
        /* <DEDUP_REMOVED lines=8> */
.L_x_153:
[----:B------:R-:W-:Y:S05]  /*7a30*/  BSYNC B1 ;  /* 0x0000000000017941 */ /* 0x000fea0003800000 */
.L_x_152:
        /* <DEDUP_REMOVED lines=8> */
.L_x_155:
[----:B------:R-:W-:Y:S05]  /*7ac0*/  BSYNC B1 ;  /* 0x0000000000017941 */ /* 0x000fea0003800000 */
.L_x_154:
        /* <DEDUP_REMOVED lines=8> */
.L_x_157:
[----:B------:R-:W-:Y:S05]  /*7b50*/  BSYNC B1 ;  /* 0x0000000000017941 */ /* 0x000fea0003800000 */
.L_x_156:
        /* <DEDUP_REMOVED lines=13> */
.L_x_159:
[----:B------:R-:W-:Y:S05]  /*7c30*/  BSYNC B1 ;  /* 0x0000000000017941 */ /* 0x000fea0003800000 */
.L_x_158:
        /* <DEDUP_REMOVED lines=8> */
.L_x_161:
[----:B------:R-:W-:Y:S05]  /*7cc0*/  BSYNC B1 ;  /* 0x0000000000017941 */ /* 0x000fea0003800000 */
.L_x_160:
        /* <DEDUP_REMOVED lines=8> */
.L_x_163:
[----:B------:R-:W-:Y:S05]  /*7d50*/  BSYNC B1 ;  /* 0x0000000000017941 */ /* 0x000fea0003800000 */
.L_x_162:
        /* <DEDUP_REMOVED lines=8> */
.L_x_165:
[----:B------:R-:W-:Y:S05]  /*7de0*/  BSYNC B1 ;  /* 0x0000000000017941 */ /* 0x000fea0003800000 */
.L_x_164:
        /* <DEDUP_REMOVED lines=8> */
.L_x_167:
[----:B------:R-:W-:Y:S05]  /*7e70*/  BSYNC B1 ;  /* 0x0000000000017941 */ /* 0x000fea0003800000 */
.L_x_166:
        /* <DEDUP_REMOVED lines=13> */
.L_x_169:
[----:B------:R-:W-:Y:S05]  /*7f50*/  BSYNC B1 ;  /* 0x0000000000017941 */ /* 0x000fea0003800000 */
.L_x_168:
        /* <DEDUP_REMOVED lines=8> */
.L_x_171:
[----:B------:R-:W-:Y:S05]  /*7fe0*/  BSYNC B1 ;  /* 0x0000000000017941 */ /* 0x000fea0003800000 */
.L_x_170:
        /* <DEDUP_REMOVED lines=8> */
.L_x_173:
[----:B------:R-:W-:Y:S05]  /*8070*/  BSYNC B1 ;  /* 0x0000000000017941 */ /* 0x000fea0003800000 */
.L_x_172:
        /* <DEDUP_REMOVED lines=8> */
.L_x_175:
[----:B------:R-:W-:Y:S05]  /*8100*/  BSYNC B1 ;  /* 0x0000000000017941 */ /* 0x000fea0003800000 */
.L_x_174:
        /* <DEDUP_REMOVED lines=8> */
.L_x_177:
[----:B------:R-:W-:Y:S05]  /*8190*/  BSYNC B1 ;  /* 0x0000000000017941 */ /* 0x000fea0003800000 */
.L_x_176:
        /* <DEDUP_REMOVED lines=13> */
.L_x_179:
[----:B------:R-:W-:Y:S05]  /*8270*/  BSYNC B1 ;  /* 0x0000000000017941 */ /* 0x000fea0003800000 */
.L_x_178:
        /* <DEDUP_REMOVED lines=8> */
.L_x_181:
[----:B------:R-:W-:Y:S05]  /*8300*/  BSYNC B1 ;  /* 0x0000000000017941 */ /* 0x000fea0003800000 */
.L_x_180:
        /* <DEDUP_REMOVED lines=8> */
.L_x_183:
[----:B------:R-:W-:Y:S05]  /*8390*/  BSYNC B1 ;  /* 0x0000000000017941 */ /* 0x000fea0003800000 */
.L_x_182:
        /* <DEDUP_REMOVED lines=8> */
.L_x_185:
[----:B------:R-:W-:Y:S05]  /*8420*/  BSYNC B1 ;  /* 0x0000000000017941 */ /* 0x000fea0003800000 */
.L_x_184:
        /* <DEDUP_REMOVED lines=8> */
.L_x_187:
[----:B------:R-:W-:Y:S05]  /*84b0*/  BSYNC B1 ;  /* 0x0000000000017941 */ /* 0x000fea0003800000 */
.L_x_186:
        /* <DEDUP_REMOVED lines=13> */
.L_x_189:
[----:B------:R-:W-:Y:S05]  /*8590*/  BSYNC B1 ;  /* 0x0000000000017941 */ /* 0x000fea0003800000 */
.L_x_188:
        /* <DEDUP_REMOVED lines=8> */
.L_x_191:
[----:B------:R-:W-:Y:S05]  /*8620*/  BSYNC B1 ;  /* 0x0000000000017941 */ /* 0x000fea0003800000 */
.L_x_190:
        /* <DEDUP_REMOVED lines=8> */
.L_x_193:
[----:B------:R-:W-:Y:S05]  /*86b0*/  BSYNC B1 ;  /* 0x0000000000017941 */ /* 0x000fea0003800000 */
.L_x_192:
        /* <DEDUP_REMOVED lines=8> */
.L_x_195:
[----:B------:R-:W-:Y:S05]  /*8740*/  BSYNC B1 ;  /* 0x0000000000017941 */ /* 0x000fea0003800000 */
.L_x_194:
        /* <DEDUP_REMOVED lines=8> */
.L_x_197:
[----:B------:R-:W-:Y:S05]  /*87d0*/  BSYNC B1 ;  /* 0x0000000000017941 */ /* 0x000fea0003800000 */
.L_x_196:
        /* <DEDUP_REMOVED lines=13> */
.L_x_199:
[----:B------:R-:W-:Y:S05]  /*88b0*/  BSYNC B1 ;  /* 0x0000000000017941 */ /* 0x000fea0003800000 */
.L_x_198:
        /* <DEDUP_REMOVED lines=8> */
.L_x_201:
[----:B------:R-:W-:Y:S05]  /*8940*/  BSYNC B1 ;  /* 0x0000000000017941 */ /* 0x000fea0003800000 */
.L_x_200:
        /* <DEDUP_REMOVED lines=8> */
.L_x_203:
[----:B------:R-:W-:Y:S05]  /*89d0*/  BSYNC B1 ;  /* 0x0000000000017941 */ /* 0x000fea0003800000 */
.L_x_202:
        /* <DEDUP_REMOVED lines=8> */
.L_x_205:
[----:B------:R-:W-:Y:S05]  /*8a60*/  BSYNC B1 ;  /* 0x0000000000017941 */ /* 0x000fea0003800000 */
.L_x_204:
        /* <DEDUP_REMOVED lines=8> */
.L_x_207:
[----:B------:R-:W-:Y:S05]  /*8af0*/  BSYNC B1 ;  /* 0x0000000000017941 */ /* 0x000fea0003800000 */
.L_x_206:
        /* <DEDUP_REMOVED lines=13> */
.L_x_209:
[----:B------:R-:W-:Y:S05]  /*8bd0*/  BSYNC B1 ;  /* 0x0000000000017941 */ /* 0x000fea0003800000 */
.L_x_208:
        /* <DEDUP_REMOVED lines=8> */
.L_x_211:
[----:B------:R-:W-:Y:S05]  /*8c60*/  BSYNC B1 ;  /* 0x0000000000017941 */ /* 0x000fea0003800000 */
.L_x_210:
        /* <DEDUP_REMOVED lines=8> */
.L_x_213:
[----:B------:R-:W-:Y:S05]  /*8cf0*/  BSYNC B1 ;  /* 0x0000000000017941 */ /* 0x000fea0003800000 */
.L_x_212:
        /* <DEDUP_REMOVED lines=8> */
.L_x_215:
[----:B------:R-:W-:Y:S05]  /*8d80*/  BSYNC B1 ;  /* 0x0000000000017941 */ /* 0x000fea0003800000 */
.L_x_214:
        /* <DEDUP_REMOVED lines=8> */
.L_x_217:
[----:B------:R-:W-:Y:S05]  /*8e10*/  BSYNC B1 ;  /* 0x0000000000017941 */ /* 0x000fea0003800000 */
.L_x_216:
        /* <DEDUP_REMOVED lines=13> */
.L_x_219:
[----:B------:R-:W-:Y:S05]  /*8ef0*/  BSYNC B1 ;  /* 0x0000000000017941 */ /* 0x000fea0003800000 */
.L_x_218:
        /* <DEDUP_REMOVED lines=8> */
.L_x_221:
[----:B------:R-:W-:Y:S05]  /*8f80*/  BSYNC B1 ;  /* 0x0000000000017941 */ /* 0x000fea0003800000 */
.L_x_220:
        /* <DEDUP_REMOVED lines=8> */
.L_x_223:
[----:B------:R-:W-:Y:S05]  /*9010*/  BSYNC B1 ;  /* 0x0000000000017941 */ /* 0x000fea0003800000 */
.L_x_222:
        /* <DEDUP_REMOVED lines=8> */
.L_x_225:
[----:B------:R-:W-:Y:S05]  /*90a0*/  BSYNC B1 ;  /* 0x0000000000017941 */ /* 0x000fea0003800000 */
.L_x_224:
        /* <DEDUP_REMOVED lines=8> */
.L_x_227:
[----:B------:R-:W-:Y:S05]  /*9130*/  BSYNC B1 ;  /* 0x0000000000017941 */ /* 0x000fea0003800000 */
.L_x_226:
        /* <DEDUP_REMOVED lines=13> */
.L_x_229:
[----:B------:R-:W-:Y:S05]  /*9210*/  BSYNC B1 ;  /* 0x0000000000017941 */ /* 0x000fea0003800000 */
.L_x_228:
        /* <DEDUP_REMOVED lines=8> */
.L_x_231:
[----:B------:R-:W-:Y:S05]  /*92a0*/  BSYNC B1 ;  /* 0x0000000000017941 */ /* 0x000fea0003800000 */
.L_x_230:
        /* <DEDUP_REMOVED lines=8> */
.L_x_233:
[----:B------:R-:W-:Y:S05]  /*9330*/  BSYNC B1 ;  /* 0x0000000000017941 */ /* 0x000fea0003800000 */
.L_x_232:
        /* <DEDUP_REMOVED lines=8> */
.L_x_235:
[----:B------:R-:W-:Y:S05]  /*93c0*/  BSYNC B1 ;  /* 0x0000000000017941 */ /* 0x000fea0003800000 */
.L_x_234:
        /* <DEDUP_REMOVED lines=8> */
.L_x_237:
[----:B------:R-:W-:Y:S05]  /*9450*/  BSYNC B1 ;  /* 0x0000000000017941 */ /* 0x000fea0003800000 */
.L_x_236:
        /* <DEDUP_REMOVED lines=13> */
.L_x_239:
[----:B------:R-:W-:Y:S05]  /*9530*/  BSYNC B1 ;  /* 0x0000000000017941 */ /* 0x000fea0003800000 */
.L_x_238:
        /* <DEDUP_REMOVED lines=8> */
.L_x_241:
[----:B------:R-:W-:Y:S05]  /*95c0*/  BSYNC B1 ;  /* 0x0000000000017941 */ /* 0x000fea0003800000 */
.L_x_240:
        /* <DEDUP_REMOVED lines=8> */
.L_x_243:
[----:B------:R-:W-:Y:S05]  /*9650*/  BSYNC B1 ;  /* 0x0000000000017941 */ /* 0x000fea0003800000 */
.L_x_242:
        /* <DEDUP_REMOVED lines=8> */
.L_x_245:
[----:B------:R-:W-:Y:S05]  /*96e0*/  BSYNC B1 ;  /* 0x0000000000017941 */ /* 0x000fea0003800000 */
.L_x_244:
        /* <DEDUP_REMOVED lines=8> */
.L_x_247:
[----:B------:R-:W-:Y:S05]  /*9770*/  BSYNC B1 ;  /* 0x0000000000017941 */ /* 0x000fea0003800000 */
.L_x_246:
        /* <DEDUP_REMOVED lines=13> */
.L_x_249:
[----:B------:R-:W-:Y:S05]  /*9850*/  BSYNC B1 ;  /* 0x0000000000017941 */ /* 0x000fea0003800000 */
.L_x_248:
        /* <DEDUP_REMOVED lines=8> */
.L_x_251:
[----:B------:R-:W-:Y:S05]  /*98e0*/  BSYNC B1 ;  /* 0x0000000000017941 */ /* 0x000fea0003800000 */
.L_x_250:
        /* <DEDUP_REMOVED lines=8> */
.L_x_253:
[----:B------:R-:W-:Y:S05]  /*9970*/  BSYNC B1 ;  /* 0x0000000000017941 */ /* 0x000fea0003800000 */
.L_x_252:
        /* <DEDUP_REMOVED lines=8> */
.L_x_255:
[----:B------:R-:W-:Y:S05]  /*9a00*/  BSYNC B1 ;  /* 0x0000000000017941 */ /* 0x000fea0003800000 */
.L_x_254:
        /* <DEDUP_REMOVED lines=8> */
.L_x_257:
[----:B------:R-:W-:Y:S05]  /*9a90*/  BSYNC B1 ;  /* 0x0000000000017941 */ /* 0x000fea0003800000 */
.L_x_256:
        /* <DEDUP_REMOVED lines=13> */
.L_x_259:
[----:B------:R-:W-:Y:S05]  /*9b70*/  BSYNC B1 ;  /* 0x0000000000017941 */ /* 0x000fea0003800000 */
.L_x_258:
        /* <DEDUP_REMOVED lines=8> */
.L_x_261:
[----:B------:R-:W-:Y:S05]  /*9c00*/  BSYNC B1 ;  /* 0x0000000000017941 */ /* 0x000fea0003800000 */
.L_x_260:
        /* <DEDUP_REMOVED lines=8> */
.L_x_263:
[----:B------:R-:W-:Y:S05]  /*9c90*/  BSYNC B1 ;  /* 0x0000000000017941 */ /* 0x000fea0003800000 */
.L_x_262:
        /* <DEDUP_REMOVED lines=8> */
.L_x_265:
[----:B------:R-:W-:Y:S05]  /*9d20*/  BSYNC B1 ;  /* 0x0000000000017941 */ /* 0x000fea0003800000 */
.L_x_264:
        /* <DEDUP_REMOVED lines=8> */
.L_x_267:
[----:B------:R-:W-:Y:S05]  /*9db0*/  BSYNC B1 ;  /* 0x0000000000017941 */ /* 0x000fea0003800000 */
.L_x_266:
        /* <DEDUP_REMOVED lines=13> */
.L_x_269:
[----:B------:R-:W-:Y:S05]  /*9e90*/  BSYNC B1 ;  /* 0x0000000000017941 */ /* 0x000fea0003800000 */
.L_x_268:
        /* <DEDUP_REMOVED lines=8> */
.L_x_271:
[----:B------:R-:W-:Y:S05]  /*9f20*/  BSYNC B1 ;  /* 0x0000000000017941 */ /* 0x000fea0003800000 */
.L_x_270:
        /* <DEDUP_REMOVED lines=8> */
.L_x_273:
[----:B------:R-:W-:Y:S05]  /*9fb0*/  BSYNC B1 ;  /* 0x0000000000017941 */ /* 0x000fea0003800000 */
.L_x_272:
        /* <DEDUP_REMOVED lines=8> */
.L_x_275:
[----:B------:R-:W-:Y:S05]  /*a040*/  BSYNC B1 ;  /* 0x0000000000017941 */ /* 0x000fea0003800000 */
.L_x_274:
        /* <DEDUP_REMOVED lines=8> */
.L_x_277:
[----:B------:R-:W-:Y:S05]  /*a0d0*/  BSYNC B1 ;  /* 0x0000000000017941 */ /* 0x000fea0003800000 */
.L_x_276:
[----:B-1----:R-:W2:Y:S01]  /*a0e0*/  LDL.LU R3, [R1+0x1e0] ;  /* 0x0001e00001037983 */ /* 0x002ea20000300800 */
[C---:B------:R-:W-:Y:S01]  /*a0f0*/  ISETP.LT.OR P2, PT, R0.reuse, 0xf2, !P1 ;  /* 0x000000f20000780c */ /* 0x040fe20004f41670 */
[----:B------:R-:W-:Y:S01]  /*a100*/  BSSY B1, `(.L_x_278) ;  /* 0x000000c000017945 */ /* 0x000fe20003800000 */
[----:B------:R-:W-:Y:S02]  /*a110*/  ISETP.LT.OR P6, PT, R0, 0xf9, !P1 ;  /* 0x000000f90000780c */ /* 0x000fe40004fc1670 */
[----:B------:R-:W-:Y:S02]  /*a120*/  IADD3 R163, P3, R160, 0x80, RZ ;  /* 0x00000080a0a37810 */ /* 0x000fe40007f7e0ff */
        /* <DEDUP_REMOVED lines=9> */
.L_x_279:
[----:B------:R-:W-:Y:S05]  /*a1c0*/  BSYNC B1 ;  /* 0x0000000000017941 */ /* 0x000fea0003800000 */
.L_x_278:
        /* <DEDUP_REMOVED lines=8> */
.L_x_281:
[----:B------:R-:W-:Y:S05]  /*a250*/  BSYNC B1 ;  /* 0x0000000000017941 */ /* 0x000fea0003800000 */
.L_x_280:
        /* <DEDUP_REMOVED lines=8> */
.L_x_283:
[----:B------:R-:W-:Y:S05]  /*a2e0*/  BSYNC B1 ;  /* 0x0000000000017941 */ /* 0x000fea0003800000 */
.L_x_282:
        /* <DEDUP_REMOVED lines=8> */
.L_x_285:
[----:B------:R-:W-:Y:S05]  /*a370*/  BSYNC B1 ;  /* 0x0000000000017941 */ /* 0x000fea0003800000 */
.L_x_284:
[----:B-1----:R-:W2:Y:S01]  /*a380*/  LDL.LU R3, [R1+0x1f0] ;  /* 0x0001f00001037983 */ /* 0x002ea20000300800 */
[----:B------:R-:W-:Y:S01]  /*a390*/  BSSY B1, `(.L_x_286) ;  /* 0x0000008000017945 */ /* 0x000fe20003800000 */
[----:B------:R-:W-:-:S04]  /*a3a0*/  IMAD.WIDE.U32 R160, R163, R20, R158 ;  /* 0x00000014a3a07225 */ /* 0x000fc800078e009e */
[----:B--2---:R-:W-:-:S05]  /*a3b0*/  @!P6 IMAD R3, R3, R17, R2 ;  /* 0x000000110303e224 */ /* 0x004fca00078e0202 */
[----:B------:R1:W-:Y:S01]  /*a3c0*/  @!P6 STG.E.U8 desc[UR36][R4.64+0xf8], R3 ;  /* 0x0000f8030400e986 */ /* 0x0003e2000c101124 */
[----:B------:R-:W-:Y:S05]  /*a3d0*/  @P1 BRA `(.L_x_287) ;  /* 0x00000000000c1947 */ /* 0x000fea0003800000 */
[----:B------:R-:W1:Y:S02]  /*a3e0*/  LDG.E.U8 R16, desc[UR36][R14.64+0xf9] ;  /* 0x0000f9240e107981 */ /* 0x000e64000c1e1100 */
[----:B-1----:R-:W-:-:S05]  /*a3f0*/  PRMT R3, R16, 0x8880, RZ ;  /* 0x0000888010037816 */ /* 0x002fca00000000ff */
[----:B------:R-:W-:-:S07]  /*a400*/  IMAD R2, R3, R18, RZ ;  /* 0x0000001203027224 */ /* 0x000fce00078e02ff */
.L_x_287:
[----:B------:R-:W-:Y:S05]  /*a410*/  BSYNC B1 ;  /* 0x0000000000017941 */ /* 0x000fea0003800000 */
.L_x_286:
[----:B-1----:R-:W2:Y:S01]  /*a420*/  LDL.LU R3, [R1+0x1f4] ;  /* 0x0001f40001037983 */ /* 0x002ea20000300800 */
[----:B------:R-:W-:Y:S01]  /*a430*/  IMAD.WIDE.U32 R158, R163, R20, R152 ;  /* 0x00000014a39e7225 */ /* 0x000fe200078e0098 */
[----:B0-----:R-:W-:Y:S01]  /*a440*/  IADD3.X R15, RZ, UR9, RZ, P3, !PT ;  /* 0x00000009ff0f7c10 */ /* 0x001fe20009ffe4ff */
[----:B------:R-:W-:Y:S01]  /*a450*/  BSSY B1, `(.L_x_288) ;  /* 0x000000e000017945 */ /* 0x000fe20003800000 */
[----:B------:R-:W-:Y:S02]  /*a460*/  ISETP.GE.AND P2, PT, R154, 0x81, PT ;  /* 0x000000819a00780c */ /* 0x000fe40003f46270 */
[----:B------:R-:W-:Y:S01]  /*a470*/  IADD3 R156, P5, P4, R156, R22, R160 ;  /* 0x000000169c9c7210 */ /* 0x000fe20007cbe0a0 */
[----:B------:R-:W-:Y:S01]  /*a480*/  IMAD R20, R15, R20, RZ ;  /* 0x000000140f147224 */ /* 0x000fe200078e02ff */
[----:B------:R-:W-:Y:S02]  /*a490*/  ISETP.LT.OR P6, PT, R0, 0x1, !P2 ;  /* 0x000000010000780c */ /* 0x000fe400057c1670 */
[----:B------:R-:W-:Y:S01]  /*a4a0*/  IADD3 R14, P3, R158, R22, RZ ;  /* 0x000000169e0e7210 */ /* 0x000fe20007f7e0ff */
[----:B--2---:R-:W-:-:S05]  /*a4b0*/  @!P1 IMAD R3, R3, R17, R2 ;  /* 0x0000001103039224 */ /* 0x004fca00078e0202 */
[----:B------:R0:W-:Y:S01]  /*a4c0*/  @!P1 STG.E.U8 desc[UR36][R4.64+0xf9], R3 ;  /* 0x0000f90304009986 */ /* 0x0001e2000c101124 */
[C---:B------:R-:W-:Y:S02]  /*a4d0*/  ISETP.LT.OR P1, PT, R0.reuse, 0xf9, !P0 ;  /* 0x000000f90000780c */ /* 0x040fe40004721670 */
[----:B------:R-:W-:-:S11]  /*a4e0*/  ISETP.LT.OR P0, PT, R0, 0xfa, !P0 ;  /* 0x000000fa0000780c */ /* 0x000fd60004701670 */
[----:B0-----:R-:W-:Y:S05]  /*a4f0*/  @P1 BRA `(.L_x_289) ;  /* 0x00000000000c1947 */ /* 0x001fea0003800000 */
[----:B------:R-:W2:Y:S02]  /*a500*/  LDG.E.U8 R16, desc[UR36][R12.64+0xf8] ;  /* 0x0000f8240c107981 */ /* 0x000ea4000c1e1100 */
[----:B--2---:R-:W-:-:S05]  /*a510*/  PRMT R3, R16, 0x8880, RZ ;  /* 0x0000888010037816 */ /* 0x004fca00000000ff */
[----:B------:R-:W-:-:S07]  /*a520*/  IMAD R2, R3, R18, RZ ;  /* 0x0000001203027224 */ /* 0x000fce00078e02ff */
.L_x_289:
[----:B------:R-:W-:Y:S05]  /*a530*/  BSYNC B1 ;  /* 0x0000000000017941 */ /* 0x000fea0003800000 */
.L_x_288:
[----:B------:R-:W2:Y:S01]  /*a540*/  LDL.LU R3, [R1+0x1f8] ;  /* 0x0001f80001037983 */ /* 0x000ea20000300800 */
[----:B------:R-:W-:Y:S01]  /*a550*/  BSSY B1, `(.L_x_290) ;  /* 0x0000008000017945 */ /* 0x000fe20003800000 */
[----:B------:R-:W-:Y:S02]  /*a560*/  IMAD R21, R163, R21, R20 ;  /* 0x00000015a3157224 */ /* 0x000fe400078e0214 */
[----:B--2---:R-:W-:-:S05]  /*a570*/  @!P1 IMAD R3, R3, R17, R2 ;  /* 0x0000001103039224 */ /* 0x004fca00078e0202 */
[----:B------:R0:W-:Y:S01]  /*a580*/  @!P1 STG.E.U8 desc[UR36][R10.64+0xf8], R3 ;  /* 0x0000f8030a009986 */ /* 0x0001e2000c101124 */
[----:B------:R-:W-:Y:S05]  /*a590*/  @P0 BRA `(.L_x_291) ;  /* 0x00000000000c0947 */ /* 0x000fea0003800000 */
[----:B------:R-:W0:Y:S02]  /*a5a0*/  LDG.E.U8 R16, desc[UR36][R12.64+0xf9] ;  /* 0x0000f9240c107981 */ /* 0x000e24000c1e1100 */
[----:B0-----:R-:W-:-:S05]  /*a5b0*/  PRMT R3, R16, 0x8880, RZ ;  /* 0x0000888010037816 */ /* 0x001fca00000000ff */
[----:B------:R-:W-:-:S07]  /*a5c0*/  IMAD R2, R3, R18, RZ ;  /* 0x0000001203027224 */ /* 0x000fce00078e02ff */
.L_x_291:
[----:B------:R-:W-:Y:S05]  /*a5d0*/  BSYNC B1 ;  /* 0x0000000000017941 */ /* 0x000fea0003800000 */
.L_x_290:
[----:B0-----:R-:W2:Y:S01]  /*a5e0*/  LDL.LU R3, [R1+0x1fc] ;  /* 0x0001fc0001037983 */ /* 0x001ea20000300800 */
[----:B------:R-:W-:Y:S01]  /*a5f0*/  BSSY B1, `(.L_x_292) ;  /* 0x0000009000017945 */ /* 0x000fe20003800000 */
[----:B------:R-:W-:Y:S01]  /*a600*/  IADD3.X R15, R23, R159, R21, P3, !PT ;  /* 0x0000009f170f7210 */ /* 0x000fe20001ffe415 */
[----:B------:R-:W-:Y:S02]  /*a610*/  IMAD.IADD R160, R21, 0x1, R161 ;  /* 0x0000000115a07824 */ /* 0x000fe400078e02a1 */
[----:B--2---:R-:W-:-:S05]  /*a620*/  @!P0 IMAD R3, R3, R17, R2 ;  /* 0x0000001103038224 */ /* 0x004fca00078e0202 */
[----:B------:R0:W-:Y:S01]  /*a630*/  @!P0 STG.E.U8 desc[UR36][R10.64+0xf9], R3 ;  /* 0x0000f9030a008986 */ /* 0x0001e2000c101124 */
[----:B------:R-:W-:Y:S05]  /*a640*/  @P6 BRA `(.L_x_293) ;  /* 0x00000000000c6947 */ /* 0x000fea0003800000 */
[----:B------:R-:W0:Y:S02]  /*a650*/  LDG.E.U8 R16, desc[UR36][R14.64] ;  /* 0x000000240e107981 */ /* 0x000e24000c1e1100 */
[----:B0-----:R-:W-:-:S05]  /*a660*/  PRMT R3, R16, 0x8880, RZ ;  /* 0x0000888010037816 */ /* 0x001fca00000000ff */
[----:B------:R-:W-:-:S07]  /*a670*/  IMAD R2, R3, R18, RZ ;  /* 0x0000001203027224 */ /* 0x000fce00078e02ff */
.L_x_293:
[----:B------:R-:W-:Y:S05]  /*a680*/  BSYNC B1 ;  /* 0x0000000000017941 */ /* 0x000fea0003800000 */
.L_x_292:
[----:B------:R-:W-:Y:S01]  /*a690*/  ISETP.LT.OR P3, PT, R0, 0x2, !P2 ;  /* 0x000000020000780c */ /* 0x000fe20005761670 */
[----:B0-----:R-:W-:Y:S01]  /*a6a0*/  @!P6 IMAD R3, R24, R17, R2 ;  /* 0x000000111803e224 */ /* 0x001fe200078e0202 */
[----:B------:R-:W-:Y:S01]  /*a6b0*/  ISETP.GE.AND P0, PT, R154, 0x89, PT ;  /* 0x000000899a00780c */ /* 0x000fe20003f06270 */
[----:B------:R-:W-:Y:S01]  /*a6c0*/  BSSY B1, `(.L_x_294) ;  /* 0x000000b000017945 */ /* 0x000fe20003800000 */
[----:B------:R-:W-:Y:S02]  /*a6d0*/  IADD3.X R157, R153, R23, R160, P5, P4 ;  /* 0x00000017999d7210 */ /* 0x000fe40002fe84a0 */
[----:B------:R0:W-:Y:S01]  /*a6e0*/  @!P6 STG.E.U8 desc[UR36][R6.64], R3 ;  /* 0x000000030600e986 */ /* 0x0001e2000c101124 */
[C---:B------:R-:W-:Y:S02]  /*a6f0*/  ISETP.LT.OR P4, PT, R0.reuse, 0x1, !P0 ;  /* 0x000000010000780c */ /* 0x040fe40004781670 */
[C---:B------:R-:W-:Y:S02]  /*a700*/  ISETP.LT.OR P5, PT, R0.reuse, 0x2, !P0 ;  /* 0x000000020000780c */ /* 0x040fe400047a1670 */
[----:B------:R-:W-:-:S02]  /*a710*/  ISETP.LT.OR P6, PT, R0, 0x9, !P2 ;  /* 0x000000090000780c */ /* 0x000fc400057c1670 */
[----:B------:R-:W-:Y:S01]  /*a720*/  ISETP.LT.OR P1, PT, R0, 0xa, !P2 ;  /* 0x0000000a0000780c */ /* 0x000fe20005721670 */
[----:B------:R-:W-:-:S12]  /*a730*/  @P3 BRA `(.L_x_295) ;  /* 0x00000000000c3947 */ /* 0x000fd80003800000 */
[----:B------:R-:W0:Y:S02]  /*a740*/  LDG.E.U8 R16, desc[UR36][R14.64+0x1] ;  /* 0x000001240e107981 */ /* 0x000e24000c1e1100 */
[----:B0-----:R-:W-:-:S05]  /*a750*/  PRMT R3, R16, 0x8880, RZ ;  /* 0x0000888010037816 */ /* 0x001fca00000000ff */
[----:B------:R-:W-:-:S07]  /*a760*/  IMAD R2, R3, R18, RZ ;  /* 0x0000001203027224 */ /* 0x000fce00078e02ff */
.L_x_295:
[----:B------:R-:W-:Y:S05]  /*a770*/  BSYNC B1 ;  /* 0x0000000000017941 */ /* 0x000fea0003800000 */
.L_x_294:
[----:B------:R-:W-:Y:S01]  /*a780*/  @!P3 IMAD R25, R25, R17, R2 ;  /* 0x000000111919b224 */ /* 0x000fe200078e0202 */
[----:B------:R-:W-:Y:S04]  /*a790*/  BSSY B1, `(.L_x_296) ;  /* 0x0000006000017945 */ /* 0x000fe80003800000 */
[----:B------:R1:W-:Y:S01]  /*a7a0*/  @!P3 STG.E.U8 desc[UR36][R6.64+0x1], R25 ;  /* 0x000001190600b986 */ /* 0x0003e2000c101124 */
[----:B------:R-:W-:Y:S05]  /*a7b0*/  @P4 BRA `(.L_x_297) ;  /* 0x00000000000c4947 */ /* 0x000fea0003800000 */
[----:B------:R-:W0:Y:S02]  /*a7c0*/  LDG.E.U8 R16, desc[UR36][R156.64] ;  /* 0x000000249c107981 */ /* 0x000e24000c1e1100 */
[----:B0-----:R-:W-:-:S05]  /*a7d0*/  PRMT R3, R16, 0x8880, RZ ;  /* 0x0000888010037816 */ /* 0x001fca00000000ff */
[----:B------:R-:W-:-:S07]  /*a7e0*/  IMAD R2, R3, R18, RZ ;  /* 0x0000001203027224 */ /* 0x000fce00078e02ff */
.L_x_297:
[----:B------:R-:W-:Y:S05]  /*a7f0*/  BSYNC B1 ;  /* 0x0000000000017941 */ /* 0x000fea0003800000 */
.L_x_296:
[----:B0-----:R-:W-:Y:S01]  /*a800*/  @!P4 IMAD R3, R26, R17, R2 ;  /* 0x000000111a03c224 */ /* 0x001fe200078e0202 */
[----:B------:R-:W-:Y:S04]  /*a810*/  BSSY B1, `(.L_x_298) ;  /* 0x0000006000017945 */ /* 0x000fe80003800000 */
[----:B------:R0:W-:Y:S01]  /*a820*/  @!P4 STG.E.U8 desc[UR36][R8.64], R3 ;  /* 0x000000030800c986 */ /* 0x0001e2000c101124 */
[----:B------:R-:W-:Y:S05]  /*a830*/  @P5 BRA `(.L_x_299) ;  /* 0x00000000000c5947 */ /* 0x000fea0003800000 */
[----:B------:R-:W0:Y:S02]  /*a840*/  LDG.E.U8 R16, desc[UR36][R156.64+0x1] ;  /* 0x000001249c107981 */ /* 0x000e24000c1e1100 */
[----:B0-----:R-:W-:-:S05]  /*a850*/  PRMT R3, R16, 0x8880, RZ ;  /* 0x0000888010037816 */ /* 0x001fca00000000ff */
[----:B------:R-:W-:-:S07]  /*a860*/  IMAD R2, R3, R18, RZ ;  /* 0x0000001203027224 */ /* 0x000fce00078e02ff */
.L_x_299:
[----:B------:R-:W-:Y:S05]  /*a870*/  BSYNC B1 ;  /* 0x0000000000017941 */ /* 0x000fea0003800000 */
.L_x_298:
[----:B------:R-:W-:Y:S01]  /*a880*/  @!P5 IMAD R27, R27, R17, R2 ;  /* 0x000000111b1bd224 */ /* 0x000fe200078e0202 */
[----:B------:R-:W-:Y:S04]  /*a890*/  BSSY B1, `(.L_x_300) ;  /* 0x0000006000017945 */ /* 0x000fe80003800000 */
[----:B------:R2:W-:Y:S01]  /*a8a0*/  @!P5 STG.E.U8 desc[UR36][R8.64+0x1], R27 ;  /* 0x0000011b0800d986 */ /* 0x0005e2000c101124 */
[----:B------:R-:W-:Y:S05]  /*a8b0*/  @P6 BRA `(.L_x_301) ;  /* 0x00000000000c6947 */ /* 0x000fea0003800000 */
[----:B------:R-:W0:Y:S02]  /*a8c0*/  LDG.E.U8 R16, desc[UR36][R14.64+0x8] ;  /* 0x000008240e107981 */ /* 0x000e24000c1e1100 */
[----:B0-----:R-:W-:-:S05]  /*a8d0*/  PRMT R3, R16, 0x8880, RZ ;  /* 0x0000888010037816 */ /* 0x001fca00000000ff */
[----:B------:R-:W-:-:S07]  /*a8e0*/  IMAD R2, R3, R18, RZ ;  /* 0x0000001203027224 */ /* 0x000fce00078e02ff */
.L_x_301:
[----:B------:R-:W-:Y:S05]  /*a8f0*/  BSYNC B1 ;  /* 0x0000000000017941 */ /* 0x000fea0003800000 */
.L_x_300:
[----:B0-----:R-:W-:Y:S01]  /*a900*/  @!P6 IMAD R3, R28, R17, R2 ;  /* 0x000000111c03e224 */ /* 0x001fe200078e0202 */
[----:B------:R-:W-:Y:S04]  /*a910*/  BSSY B1, `(.L_x_302) ;  /* 0x0000006000017945 */ /* 0x000fe80003800000 */
[----:B------:R0:W-:Y:S01]  /*a920*/  @!P6 STG.E.U8 desc[UR36][R6.64+0x8], R3 ;  /* 0x000008030600e986 */ /* 0x0001e2000c101124 */
[----:B------:R-:W-:Y:S05]  /*a930*/  @P1 BRA `(.L_x_303) ;  /* 0x00000000000c1947 */ /* 0x000fea0003800000 */
[----:B------:R-:W0:Y:S02]  /*a940*/  LDG.E.U8 R16, desc[UR36][R14.64+0x9] ;  /* 0x000009240e107981 */ /* 0x000e24000c1e1100 */
[----:B0-----:R-:W-:-:S05]  /*a950*/  PRMT R3, R16, 0x8880, RZ ;  /* 0x0000888010037816 */ /* 0x001fca00000000ff */
[----:B------:R-:W-:-:S07]  /*a960*/  IMAD R2, R3, R18, RZ ;  /* 0x0000001203027224 */ /* 0x000fce00078e02ff */
.L_x_303:
[----:B------:R-:W-:Y:S05]  /*a970*/  BSYNC B1 ;  /* 0x0000000000017941 */ /* 0x000fea0003800000 */
.L_x_302:
[C---:B------:R-:W-:Y:S01]  /*a980*/  ISETP.LT.OR P4, PT, R0.reuse, 0x9, !P0 ;  /* 0x000000090000780c */ /* 0x040fe20004781670 */
[----:B------:R-:W-:Y:S01]  /*a990*/  @!P1 IMAD R29, R29, R17, R2 ;  /* 0x000000111d1d9224 */ /* 0x000fe200078e0202 */
[----:B------:R-:W-:Y:S01]  /*a9a0*/  BSSY B1, `(.L_x_304) ;  /* 0x000000a000017945 */ /* 0x000fe20003800000 */
[C---:B------:R-:W-:Y:S02]  /*a9b0*/  ISETP.LT.OR P3, PT, R0.reuse, 0xa, !P0 ;  /* 0x0000000a0000780c */ /* 0x040fe40004761670 */
[C---:B------:R-:W-:Y:S01]  /*a9c0*/  ISETP.LT.OR P5, PT, R0.reuse, 0x11, !P2 ;  /* 0x000000110000780c */ /* 0x040fe200057a1670 */
[----:B------:R3:W-:Y:S01]  /*a9d0*/  @!P1 STG.E.U8 desc[UR36][R6.64+0x9], R29 ;  /* 0x0000091d06009986 */ /* 0x0007e2000c101124 */
[C---:B------:R-:W-:Y:S02]  /*a9e0*/  ISETP.LT.OR P6, PT, R0.reuse, 0x12, !P2 ;  /* 0x000000120000780c */ /* 0x040fe400057c1670 */
[----:B------:R-:W-:-:S04]  /*a9f0*/  ISETP.LT.OR P1, PT, R0, 0x11, !P0 ;  /* 0x000000110000780c */ /* 0x000fc80004721670 */
[----:B------:R-:W-:Y:S09]  /*aa00*/  @P4 BRA `(.L_x_305) ;  /* 0x00000000000c4947 */ /* 0x000ff20003800000 */
[----:B------:R-:W0:Y:S02]  /*aa10*/  LDG.E.U8 R16, desc[UR36][R156.64+0x8] ;  /* 0x000008249c107981 */ /* 0x000e24000c1e1100 */
[----:B0-----:R-:W-:-:S05]  /*aa20*/  PRMT R3, R16, 0x8880, RZ ;  /* 0x0000888010037816 */ /* 0x001fca00000000ff */
[----:B------:R-:W-:-:S07]  /*aa30*/  IMAD R2, R3, R18, RZ ;  /* 0x0000001203027224 */ /* 0x000fce00078e02ff */
.L_x_305:
[----:B------:R-:W-:Y:S05]  /*aa40*/  BSYNC B1 ;  /* 0x0000000000017941 */ /* 0x000fea0003800000 */
.L_x_304:
[----:B0-----:R-:W-:Y:S01]  /*aa50*/  @!P4 IMAD R3, R30, R17, R2 ;  /* 0x000000111e03c224 */ /* 0x001fe200078e0202 */
[----:B------:R-:W-:Y:S04]  /*aa60*/  BSSY B1, `(.L_x_306) ;  /* 0x0000006000017945 */ /* 0x000fe80003800000 */
[----:B------:R0:W-:Y:S01]  /*aa70*/  @!P4 STG.E.U8 desc[UR36][R8.64+0x8], R3 ;  /* 0x000008030800c986 */ /* 0x0001e2000c101124 */
[----:B------:R-:W-:Y:S05]  /*aa80*/  @P3 BRA `(.L_x_307) ;  /* 0x00000000000c3947 */ /* 0x000fea0003800000 */
[----:B------:R-:W0:Y:S02]  /*aa90*/  LDG.E.U8 R16, desc[UR36][R156.64+0x9] ;  /* 0x000009249c107981 */ /* 0x000e24000c1e1100 */
[----:B0-----:R-:W-:-:S05]  /*aaa0*/  PRMT R3, R16, 0x8880, RZ ;  /* 0x0000888010037816 */ /* 0x001fca00000000ff */
[----:B------:R-:W-:-:S07]  /*aab0*/  IMAD R2, R3, R18, RZ ;  /* 0x0000001203027224 */ /* 0x000fce00078e02ff */
.L_x_307:
[----:B------:R-:W-:Y:S05]  /*aac0*/  BSYNC B1 ;  /* 0x0000000000017941 */ /* 0x000fea0003800000 */
.L_x_306:
[----:B------:R-:W-:Y:S01]  /*aad0*/  @!P3 IMAD R31, R31, R17, R2 ;  /* 0x000000111f1fb224 */ /* 0x000fe200078e0202 */
[----:B------:R-:W-:Y:S04]  /*aae0*/  BSSY B1, `(.L_x_308) ;  /* 0x0000006000017945 */ /* 0x000fe80003800000 */
[----:B------:R4:W-:Y:S01]  /*aaf0*/  @!P3 STG.E.U8 desc[UR36][R8.64+0x9], R31 ;  /* 0x0000091f0800b986 */ /* 0x0009e2000c101124 */
[----:B------:R-:W-:Y:S05]  /*ab00*/  @P5 BRA `(.L_x_309) ;  /* 0x00000000000c5947 */ /* 0x000fea0003800000 */
[----:B------:R-:W0:Y:S02]  /*ab10*/  LDG.E.U8 R16, desc[UR36][R14.64+0x10] ;  /* 0x000010240e107981 */ /* 0x000e24000c1e1100 */
[----:B0-----:R-:W-:-:S05]  /*ab20*/  PRMT R3, R16, 0x8880, RZ ;  /* 0x0000888010037816 */ /* 0x001fca00000000ff */
[----:B------:R-:W-:-:S07]  /*ab30*/  IMAD R2, R3, R18, RZ ;  /* 0x0000001203027224 */ /* 0x000fce00078e02ff */
.L_x_309:
[----:B------:R-:W-:Y:S05]  /*ab40*/  BSYNC B1 ;  /* 0x0000000000017941 */ /* 0x000fea0003800000 */
.L_x_308:
[----:B0-----:R-:W-:Y:S01]  /*ab50*/  @!P5 IMAD R3, R32, R17, R2 ;  /* 0x000000112003d224 */ /* 0x001fe200078e0202 */
[----:B------:R-:W-:Y:S04]  /*ab60*/  BSSY B1, `(.L_x_310) ;  /* 0x0000006000017945 */ /* 0x000fe80003800000 */
[----:B------:R0:W-:Y:S01]  /*ab70*/  @!P5 STG.E.U8 desc[UR36][R6.64+0x10], R3 ;  /* 0x000010030600d986 */ /* 0x0001e2000c101124 */
[----:B------:R-:W-:Y:S05]  /*ab80*/  @P6 BRA `(.L_x_311) ;  /* 0x00000000000c6947 */ /* 0x000fea0003800000 */
[----:B------:R-:W0:Y:S02]  /*ab90*/  LDG.E.U8 R16, desc[UR36][R14.64+0x11] ;  /* 0x000011240e107981 */ /* 0x000e24000c1e1100 */
[----:B0-----:R-:W-:-:S05]  /*aba0*/  PRMT R3, R16, 0x8880, RZ ;  /* 0x0000888010037816 */ /* 0x001fca00000000ff */
[----:B------:R-:W-:-:S07]  /*abb0*/  IMAD R2, R3, R18, RZ ;  /* 0x0000001203027224 */ /* 0x000fce00078e02ff */
.L_x_311:
[----:B------:R-:W-:Y:S05]  /*abc0*/  BSYNC B1 ;  /* 0x0000000000017941 */ /* 0x000fea0003800000 */
.L_x_310:
[----:B------:R-:W-:Y:S01]  /*abd0*/  @!P6 IMAD R33, R33, R17, R2 ;  /* 0x000000112121e224 */ /* 0x000fe200078e0202 */
[----:B------:R-:W-:Y:S04]  /*abe0*/  BSSY B1, `(.L_x_312) ;  /* 0x0000006000017945 */ /* 0x000fe80003800000 */
[----:B------:R0:W-:Y:S01]  /*abf0*/  @!P6 STG.E.U8 desc[UR36][R6.64+0x11], R33 ;  /* 0x000011210600e986 */ /* 0x0001e2000c101124 */
[----:B------:R-:W-:Y:S05]  /*ac00*/  @P1 BRA `(.L_x_313) ;  /* 0x00000000000c1947 */ /* 0x000fea0003800000 */
[----:B------:R-:W0:Y:S02]  /*ac10*/  LDG.E.U8 R16, desc[UR36][R156.64+0x10] ;  /* 0x000010249c107981 */ /* 0x000e24000c1e1100 */
[----:B0-----:R-:W-:-:S05]  /*ac20*/  PRMT R3, R16, 0x8880, RZ ;  /* 0x0000888010037816 */ /* 0x001fca00000000ff */
[----:B------:R-:W-:-:S07]  /*ac30*/  IMAD R2, R3, R18, RZ ;  /* 0x0000001203027224 */ /* 0x000fce00078e02ff */
.L_x_313:
[----:B------:R-:W-:Y:S05]  /*ac40*/  BSYNC B1 ;  /* 0x0000000000017941 */ /* 0x000fea0003800000 */
.L_x_312:
[----:B------:R-:W-:Y:S01]  /*ac50*/  ISETP.LT.OR P4, PT, R0, 0x12, !P0 ;  /* 0x000000120000780c */ /* 0x000fe20004781670 */
[----:B0-----:R-:W-:Y:S01]  /*ac60*/  @!P1 IMAD R3, R34, R17, R2 ;  /* 0x0000001122039224 */ /* 0x001fe200078e0202 */
        /* <DEDUP_REMOVED lines=10> */
.L_x_315:
[----:B------:R-:W-:Y:S05]  /*ad10*/  BSYNC B1 ;  /* 0x0000000000017941 */ /* 0x000fea0003800000 */
.L_x_314:
[----:B------:R-:W-:Y:S01]  /*ad20*/  @!P4 IMAD R35, R35, R17, R2 ;  /* 0x000000112323c224 */ /* 0x000fe200078e0202 */
[----:B------:R-:W-:Y:S04]  /*ad30*/  BSSY B1, `(.L_x_316) ;  /* 0x0000006000017945 */ /* 0x000fe80003800000 */
[----:B------:R0:W-:Y:S01]  /*ad40*/  @!P4 STG.E.U8 desc[UR36][R8.64+0x11], R35 ;  /* 0x000011230800c986 */ /* 0x0001e2000c101124 */
[----:B------:R-:W-:Y:S05]  /*ad50*/  @P3 BRA `(.L_x_317) ;  /* 0x00000000000c3947 */ /* 0x000fea0003800000 */
[----:B------:R-:W0:Y:S02]  /*ad60*/  LDG.E.U8 R16, desc[UR36][R14.64+0x18] ;  /* 0x000018240e107981 */ /* 0x000e24000c1e1100 */
[----:B0-----:R-:W-:-:S05]  /*ad70*/  PRMT R3, R16, 0x8880, RZ ;  /* 0x0000888010037816 */ /* 0x001fca00000000ff */
[----:B------:R-:W-:-:S07]  /*ad80*/  IMAD R2, R3, R18, RZ ;  /* 0x0000001203027224 */ /* 0x000fce00078e02ff */
.L_x_317:
[----:B------:R-:W-:Y:S05]  /*ad90*/  BSYNC B1 ;  /* 0x0000000000017941 */ /* 0x000fea0003800000 */
.L_x_316:
[----:B0-----:R-:W-:Y:S01]  /*ada0*/  @!P3 IMAD R3, R36, R17, R2 ;  /* 0x000000112403b224 */ /* 0x001fe200078e0202 */
[----:B------:R-:W-:Y:S04]  /*adb0*/  BSSY B1, `(.L_x_318) ;  /* 0x0000006000017945 */ /* 0x000fe80003800000 */
[----:B------:R0:W-:Y:S01]  /*adc0*/  @!P3 STG.E.U8 desc[UR36][R6.64+0x18], R3 ;  /* 0x000018030600b986 */ /* 0x0001e2000c101124 */
[----:B------:R-:W-:Y:S05]  /*add0*/  @P5 BRA `(.L_x_319) ;  /* 0x00000000000c5947 */ /* 0x000fea0003800000 */
[----:B------:R-:W0:Y:S02]  /*ade0*/  LDG.E.U8 R16, desc[UR36][R14.64+0x19] ;  /* 0x000019240e107981 */ /* 0x000e24000c1e1100 */
[----:B0-----:R-:W-:-:S05]  /*adf0*/  PRMT R3, R16, 0x8880, RZ ;  /* 0x0000888010037816 */ /* 0x001fca00000000ff */
[----:B------:R-:W-:-:S07]  /*ae00*/  IMAD R2, R3, R18, RZ ;  /* 0x0000001203027224 */ /* 0x000fce00078e02ff */
.L_x_319:
[----:B------:R-:W-:Y:S05]  /*ae10*/  BSYNC B1 ;  /* 0x0000000000017941 */ /* 0x000fea0003800000 */
.L_x_318:
[----:B------:R-:W-:Y:S01]  /*ae20*/  @!P5 IMAD R37, R37, R17, R2 ;  /* 0x000000112525d224 */ /* 0x000fe200078e0202 */
[----:B------:R-:W-:Y:S04]  /*ae30*/  BSSY B1, `(.L_x_320) ;  /* 0x0000006000017945 */ /* 0x000fe80003800000 */
[----:B------:R0:W-:Y:S01]  /*ae40*/  @!P5 STG.E.U8 desc[UR36][R6.64+0x19], R37 ;  /* 0x000019250600d986 */ /* 0x0001e2000c101124 */
[----:B------:R-:W-:Y:S05]  /*ae50*/  @P6 BRA `(.L_x_321) ;  /* 0x00000000000c6947 */ /* 0x000fea0003800000 */
[----:B------:R-:W0:Y:S02]  /*ae60*/  LDG.E.U8 R16, desc[UR36][R156.64+0x18] ;  /* 0x000018249c107981 */ /* 0x000e24000c1e1100 */
[----:B0-----:R-:W-:-:S05]  /*ae70*/  PRMT R3, R16, 0x8880, RZ ;  /* 0x0000888010037816 */ /* 0x001fca00000000ff */
[----:B------:R-:W-:-:S07]  /*ae80*/  IMAD R2, R3, R18, RZ ;  /* 0x0000001203027224 */ /* 0x000fce00078e02ff */
.L_x_321:
[----:B------:R-:W-:Y:S05]  /*ae90*/  BSYNC B1 ;  /* 0x0000000000017941 */ /* 0x000fea0003800000 */
.L_x_320:
[----:B0-----:R-:W-:Y:S01]  /*aea0*/  @!P6 IMAD R3, R38, R17, R2 ;  /* 0x000000112603e224 */ /* 0x001fe200078e0202 */
[----:B------:R-:W-:Y:S04]  /*aeb0*/  BSSY B1, `(.L_x_322) ;  /* 0x0000006000017945 */ /* 0x000fe80003800000 */
[----:B------:R0:W-:Y:S01]  /*aec0*/  @!P6 STG.E.U8 desc[UR36][R8.64+0x18], R3 ;  /* 0x000018030800e986 */ /* 0x0001e2000c101124 */
[----:B------:R-:W-:Y:S05]  /*aed0*/  @P1 BRA `(.L_x_323) ;  /* 0x00000000000c1947 */ /* 0x000fea0003800000 */
[----:B------:R-:W0:Y:S02]  /*aee0*/  LDG.E.U8 R16, desc[UR36][R156.64+0x19] ;  /* 0x000019249c107981 */ /* 0x000e24000c1e1100 */
[----:B0-----:R-:W-:-:S05]  /*aef0*/  PRMT R3, R16, 0x8880, RZ ;  /* 0x0000888010037816 */ /* 0x001fca00000000ff */
[----:B------:R-:W-:-:S07]  /*af00*/  IMAD R2, R3, R18, RZ ;  /* 0x0000001203027224 */ /* 0x000fce00078e02ff */
.L_x_323:
[----:B------:R-:W-:Y:S05]  /*af10*/  BSYNC B1 ;  /* 0x0000000000017941 */ /* 0x000fea0003800000 */
.L_x_322:
        /* <DEDUP_REMOVED lines=12> */
.L_x_325:
[----:B------:R-:W-:Y:S05]  /*afe0*/  BSYNC B1 ;  /* 0x0000000000017941 */ /* 0x000fea0003800000 */
.L_x_324:
[----:B0-----:R-:W-:Y:S01]  /*aff0*/  @!P4 IMAD R3, R40, R17, R2 ;  /* 0x000000112803c224 */ /* 0x001fe200078e0202 */
[----:B------:R-:W-:Y:S04]  /*b000*/  BSSY B1, `(.L_x_326) ;  /* 0x0000006000017945 */ /* 0x000fe80003800000 */
[----:B------:R0:W-:Y:S01]  /*b010*/  @!P4 STG.E.U8 desc[UR36][R6.64+0x20], R3 ;  /* 0x000020030600c986 */ /* 0x0001e2000c101124 */
[----:B------:R-:W-:Y:S05]  /*b020*/  @P3 BRA `(.L_x_327) ;  /* 0x00000000000c3947 */ /* 0x000fea0003800000 */
[----:B------:R-:W0:Y:S02]  /*b030*/  LDG.E.U8 R16, desc[UR36][R14.64+0x21] ;  /* 0x000021240e107981 */ /* 0x000e24000c1e1100 */
[----:B0-----:R-:W-:-:S05]  /*b040*/  PRMT R3, R16, 0x8880, RZ ;  /* 0x0000888010037816 */ /* 0x001fca00000000ff */
[----:B------:R-:W-:-:S07]  /*b050*/  IMAD R2, R3, R18, RZ ;  /* 0x0000001203027224 */ /* 0x000fce00078e02ff */
.L_x_327:
[----:B------:R-:W-:Y:S05]  /*b060*/  BSYNC B1 ;  /* 0x0000000000017941 */ /* 0x000fea0003800000 */
.L_x_326:
[----:B------:R-:W-:Y:S01]  /*b070*/  @!P3 IMAD R41, R41, R17, R2 ;  /* 0x000000112929b224 */ /* 0x000fe200078e0202 */
[----:B------:R-:W-:Y:S04]  /*b080*/  BSSY B1, `(.L_x_328) ;  /* 0x0000006000017945 */ /* 0x000fe80003800000 */
[----:B------:R0:W-:Y:S01]  /*b090*/  @!P3 STG.E.U8 desc[UR36][R6.64+0x21], R41 ;  /* 0x000021290600b986 */ /* 0x0001e2000c101124 */
[----:B------:R-:W-:Y:S05]  /*b0a0*/  @P5 BRA `(.L_x_329) ;  /* 0x00000000000c5947 */ /* 0x000fea0003800000 */
[----:B------:R-:W0:Y:S02]  /*b0b0*/  LDG.E.U8 R16, desc[UR36][R156.64+0x20] ;  /* 0x000020249c107981 */ /* 0x000e24000c1e1100 */
[----:B0-----:R-:W-:-:S05]  /*b0c0*/  PRMT R3, R16, 0x8880, RZ ;  /* 0x0000888010037816 */ /* 0x001fca00000000ff */
[----:B------:R-:W-:-:S07]  /*b0d0*/  IMAD R2, R3, R18, RZ ;  /* 0x0000001203027224 */ /* 0x000fce00078e02ff */
.L_x_329:
[----:B------:R-:W-:Y:S05]  /*b0e0*/  BSYNC B1 ;  /* 0x0000000000017941 */ /* 0x000fea0003800000 */
.L_x_328:
[----:B0-----:R-:W-:Y:S01]  /*b0f0*/  @!P5 IMAD R3, R42, R17, R2 ;  /* 0x000000112a03d224 */ /* 0x001fe200078e0202 */
[----:B------:R-:W-:Y:S04]  /*b100*/  BSSY B1, `(.L_x_330) ;  /* 0x0000006000017945 */ /* 0x000fe80003800000 */
[----:B------:R0:W-:Y:S01]  /*b110*/  @!P5 STG.E.U8 desc[UR36][R8.64+0x20], R3 ;  /* 0x000020030800d986 */ /* 0x0001e2000c101124 */
[----:B------:R-:W-:Y:S05]  /*b120*/  @P6 BRA `(.L_x_331) ;  /* 0x00000000000c6947 */ /* 0x000fea0003800000 */
[----:B------:R-:W0:Y:S02]  /*b130*/  LDG.E.U8 R16, desc[UR36][R156.64+0x21] ;  /* 0x000021249c107981 */ /* 0x000e24000c1e1100 */
[----:B0-----:R-:W-:-:S05]  /*b140*/  PRMT R3, R16, 0x8880, RZ ;  /* 0x0000888010037816 */ /* 0x001fca00000000ff */
[----:B------:R-:W-:-:S07]  /*b150*/  IMAD R2, R3, R18, RZ ;  /* 0x0000001203027224 */ /* 0x000fce00078e02ff */
.L_x_331:
[----:B------:R-:W-:Y:S05]  /*b160*/  BSYNC B1 ;  /* 0x0000000000017941 */ /* 0x000fea0003800000 */
.L_x_330:
[----:B------:R-:W-:Y:S01]  /*b170*/  @!P6 IMAD R43, R43, R17, R2 ;  /* 0x000000112b2be224 */ /* 0x000fe200078e0202 */
[----:B------:R-:W-:Y:S04]  /*b180*/  BSSY B1, `(.L_x_332) ;  /* 0x0000006000017945 */ /* 0x000fe80003800000 */
[----:B------:R0:W-:Y:S01]  /*b190*/  @!P6 STG.E.U8 desc[UR36][R8.64+0x21], R43 ;  /* 0x0000212b0800e986 */ /* 0x0001e2000c101124 */
[----:B------:R-:W-:Y:S05]  /*b1a0*/  @P1 BRA `(.L_x_333) ;  /* 0x00000000000c1947 */ /* 0x000fea0003800000 */
[----:B------:R-:W0:Y:S02]  /*b1b0*/  LDG.E.U8 R16, desc[UR36][R14.64+0x28] ;  /* 0x000028240e107981 */ /* 0x000e24000c1e1100 */
[----:B0-----:R-:W-:-:S05]  /*b1c0*/  PRMT R3, R16, 0x8880, RZ ;  /* 0x0000888010037816 */ /* 0x001fca00000000ff */
[----:B------:R-:W-:-:S07]  /*b1d0*/  IMAD R2, R3, R18, RZ ;  /* 0x0000001203027224 */ /* 0x000fce00078e02ff */
.L_x_333:
[----:B------:R-:W-:Y:S05]  /*b1e0*/  BSYNC B1 ;  /* 0x0000000000017941 */ /* 0x000fea0003800000 */
.L_x_332:
        /* <DEDUP_REMOVED lines=12> */
.L_x_335:
[----:B------:R-:W-:Y:S05]  /*b2b0*/  BSYNC B1 ;  /* 0x0000000000017941 */ /* 0x000fea0003800000 */
.L_x_334:
[----:B------:R-:W-:Y:S01]  /*b2c0*/  @!P4 IMAD R45, R45, R17, R2 ;  /* 0x000000112d2dc224 */ /* 0x000fe200078e0202 */
[----:B------:R-:W-:Y:S04]  /*b2d0*/  BSSY B1, `(.L_x_336) ;  /* 0x0000006000017945 */ /* 0x000fe80003800000 */
[----:B------:R0:W-:Y:S01]  /*b2e0*/  @!P4 STG.E.U8 desc[UR36][R6.64+0x29], R45 ;  /* 0x0000292d0600c986 */ /* 0x0001e2000c101124 */
[----:B------:R-:W-:Y:S05]  /*b2f0*/  @P3 BRA `(.L_x_337) ;  /* 0x00000000000c3947 */ /* 0x000fea0003800000 */
[----:B------:R-:W0:Y:S02]  /*b300*/  LDG.E.U8 R16, desc[UR36][R156.64+0x28] ;  /* 0x000028249c107981 */ /* 0x000e24000c1e1100 */
[----:B0-----:R-:W-:-:S05]  /*b310*/  PRMT R3, R16, 0x8880, RZ ;  /* 0x0000888010037816 */ /* 0x001fca00000000ff */
[----:B------:R-:W-:-:S07]  /*b320*/  IMAD R2, R3, R18, RZ ;  /* 0x0000001203027224 */ /* 0x000fce00078e02ff */
.L_x_337:
[----:B------:R-:W-:Y:S05]  /*b330*/  BSYNC B1 ;  /* 0x0000000000017941 */ /* 0x000fea0003800000 */
.L_x_336:
[----:B0-----:R-:W-:Y:S01]  /*b340*/  @!P3 IMAD R3, R46, R17, R2 ;  /* 0x000000112e03b224 */ /* 0x001fe200078e0202 */
[----:B------:R-:W-:Y:S04]  /*b350*/  BSSY B1, `(.L_x_338) ;  /* 0x0000006000017945 */ /* 0x000fe80003800000 */
[----:B------:R0:W-:Y:S01]  /*b360*/  @!P3 STG.E.U8 desc[UR36][R8.64+0x28], R3 ;  /* 0x000028030800b986 */ /* 0x0001e2000c101124 */
[----:B------:R-:W-:Y:S05]  /*b370*/  @P5 BRA `(.L_x_339) ;  /* 0x00000000000c5947 */ /* 0x000fea0003800000 */
[----:B------:R-:W0:Y:S02]  /*b380*/  LDG.E.U8 R16, desc[UR36][R156.64+0x29] ;  /* 0x000029249c107981 */ /* 0x000e24000c1e1100 */
[----:B0-----:R-:W-:-:S05]  /*b390*/  PRMT R3, R16, 0x8880, RZ ;  /* 0x0000888010037816 */ /* 0x001fca00000000ff */
[----:B------:R-:W-:-:S07]  /*b3a0*/  IMAD R2, R3, R18, RZ ;  /* 0x0000001203027224 */ /* 0x000fce00078e02ff */
.L_x_339:
[----:B------:R-:W-:Y:S05]  /*b3b0*/  BSYNC B1 ;  /* 0x0000000000017941 */ /* 0x000fea0003800000 */
.L_x_338:
[----:B------:R-:W-:Y:S01]  /*b3c0*/  @!P5 IMAD R47, R47, R17, R2 ;  /* 0x000000112f2fd224 */ /* 0x000fe200078e0202 */
[----:B------:R-:W-:Y:S04]  /*b3d0*/  BSSY B1, `(.L_x_340) ;  /* 0x0000006000017945 */ /* 0x000fe80003800000 */
[----:B------:R0:W-:Y:S01]  /*b3e0*/  @!P5 STG.E.U8 desc[UR36][R8.64+0x29], R47 ;  /* 0x0000292f0800d986 */ /* 0x0001e2000c101124 */
[----:B------:R-:W-:Y:S05]  /*b3f0*/  @P6 BRA `(.L_x_341) ;  /* 0x00000000000c6947 */ /* 0x000fea0003800000 */
[----:B------:R-:W0:Y:S02]  /*b400*/  LDG.E.U8 R16, desc[UR36][R14.64+0x30] ;  /* 0x000030240e107981 */ /* 0x000e24000c1e1100 */
[----:B0-----:R-:W-:-:S05]  /*b410*/  PRMT R3, R16, 0x8880, RZ ;  /* 0x0000888010037816 */ /* 0x001fca00000000ff */
[----:B------:R-:W-:-:S07]  /*b420*/  IMAD R2, R3, R18, RZ ;  /* 0x0000001203027224 */ /* 0x000fce00078e02ff */
.L_x_341:
[----:B------:R-:W-:Y:S05]  /*b430*/  BSYNC B1 ;  /* 0x0000000000017941 */ /* 0x000fea0003800000 */
.L_x_340:
[----:B0-----:R-:W-:Y:S01]  /*b440*/  @!P6 IMAD R3, R48, R17, R2 ;  /* 0x000000113003e224 */ /* 0x001fe200078e0202 */
[----:B------:R-:W-:Y:S04]  /*b450*/  BSSY B1, `(.L_x_342) ;  /* 0x0000006000017945 */ /* 0x000fe80003800000 */
[----:B------:R0:W-:Y:S01]  /*b460*/  @!P6 STG.E.U8 desc[UR36][R6.64+0x30], R3 ;  /* 0x000030030600e986 */ /* 0x0001e2000c101124 */
[----:B------:R-:W-:Y:S05]  /*b470*/  @P1 BRA `(.L_x_343) ;  /* 0x00000000000c1947 */ /* 0x000fea0003800000 */
[----:B------:R-:W0:Y:S02]  /*b480*/  LDG.E.U8 R16, desc[UR36][R14.64+0x31] ;  /* 0x000031240e107981 */ /* 0x000e24000c1e1100 */
[----:B0-----:R-:W-:-:S05]  /*b490*/  PRMT R3, R16, 0x8880, RZ ;  /* 0x0000888010037816 */ /* 0x001fca00000000ff */
[----:B------:R-:W-:-:S07]  /*b4a0*/  IMAD R2, R3, R18, RZ ;  /* 0x0000001203027224 */ /* 0x000fce00078e02ff */
.L_x_343:
[----:B------:R-:W-:Y:S05]  /*b4b0*/  BSYNC B1 ;  /* 0x0000000000017941 */ /* 0x000fea0003800000 */
.L_x_342:
        /* <DEDUP_REMOVED lines=12> */
.L_x_345:
[----:B------:R-:W-:Y:S05]  /*b580*/  BSYNC B1 ;  /* 0x0000000000017941 */ /* 0x000fea0003800000 */
.L_x_344:
[----:B0-----:R-:W-:Y:S01]  /*b590*/  @!P4 IMAD R3, R50, R17, R2 ;  /* 0x000000113203c224 */ /* 0x001fe200078e0202 */
[----:B------:R-:W-:Y:S04]  /*b5a0*/  BSSY B1, `(.L_x_346) ;  /* 0x0000006000017945 */ /* 0x000fe80003800000 */
[----:B------:R0:W-:Y:S01]  /*b5b0*/  @!P4 STG.E.U8 desc[UR36][R8.64+0x30], R3 ;  /* 0x000030030800c986 */ /* 0x0001e2000c101124 */
[----:B------:R-:W-:Y:S05]  /*b5c0*/  @P3 BRA `(.L_x_347) ;  /* 0x00000000000c3947 */ /* 0x000fea0003800000 */
[----:B------:R-:W0:Y:S02]  /*b5d0*/  LDG.E.U8 R16, desc[UR36][R156.64+0x31] ;  /* 0x000031249c107981 */ /* 0x000e24000c1e1100 */
[----:B0-----:R-:W-:-:S05]  /*b5e0*/  PRMT R3, R16, 0x8880, RZ ;  /* 0x0000888010037816 */ /* 0x001fca00000000ff */
[----:B------:R-:W-:-:S07]  /*b5f0*/  IMAD R2, R3, R18, RZ ;  /* 0x0000001203027224 */ /* 0x000fce00078e02ff */
.L_x_347:
[----:B------:R-:W-:Y:S05]  /*b600*/  BSYNC B1 ;  /* 0x0000000000017941 */ /* 0x000fea0003800000 */
.L_x_346:
[----:B------:R-:W-:Y:S01]  /*b610*/  @!P3 IMAD R51, R51, R17, R2 ;  /* 0x000000113333b224 */ /* 0x000fe200078e0202 */
[----:B------:R-:W-:Y:S04]  /*b620*/  BSSY B1, `(.L_x_348) ;  /* 0x0000006000017945 */ /* 0x000fe80003800000 */
[----:B------:R0:W-:Y:S01]  /*b630*/  @!P3 STG.E.U8 desc[UR36][R8.64+0x31], R51 ;  /* 0x000031330800b986 */ /* 0x0001e2000c101124 */
[----:B------:R-:W-:Y:S05]  /*b640*/  @P5 BRA `(.L_x_349) ;  /* 0x00000000000c5947 */ /* 0x000fea0003800000 */
[----:B------:R-:W0:Y:S02]  /*b650*/  LDG.E.U8 R16, desc[UR36][R14.64+0x38] ;  /* 0x000038240e107981 */ /* 0x000e24000c1e1100 */
[----:B0-----:R-:W-:-:S05]  /*b660*/  PRMT R3, R16, 0x8880, RZ ;  /* 0x0000888010037816 */ /* 0x001fca00000000ff */
[----:B------:R-:W-:-:S07]  /*b670*/  IMAD R2, R3, R18, RZ ;  /* 0x0000001203027224 */ /* 0x000fce00078e02ff */
.L_x_349:
[----:B------:R-:W-:Y:S05]  /*b680*/  BSYNC B1 ;  /* 0x0000000000017941 */ /* 0x000fea0003800000 */
.L_x_348:
[----:B0-----:R-:W-:Y:S01]  /*b690*/  @!P5 IMAD R3, R52, R17, R2 ;  /* 0x000000113403d224 */ /* 0x001fe200078e0202 */
[----:B------:R-:W-:Y:S04]  /*b6a0*/  BSSY B1, `(.L_x_350) ;  /* 0x0000006000017945 */ /* 0x000fe80003800000 */
[----:B------:R0:W-:Y:S01]  /*b6b0*/  @!P5 STG.E.U8 desc[UR36][R6.64+0x38], R3 ;  /* 0x000038030600d986 */ /* 0x0001e2000c101124 */
[----:B------:R-:W-:Y:S05]  /*b6c0*/  @P6 BRA `(.L_x_351) ;  /* 0x00000000000c6947 */ /* 0x000fea0003800000 */
[----:B------:R-:W0:Y:S02]  /*b6d0*/  LDG.E.U8 R16, desc[UR36][R14.64+0x39] ;  /* 0x000039240e107981 */ /* 0x000e24000c1e1100 */
[----:B0-----:R-:W-:-:S05]  /*b6e0*/  PRMT R3, R16, 0x8880, RZ ;  /* 0x0000888010037816 */ /* 0x001fca00000000ff */
[----:B------:R-:W-:-:S07]  /*b6f0*/  IMAD R2, R3, R18, RZ ;  /* 0x0000001203027224 */ /* 0x000fce00078e02ff */
.L_x_351:
[----:B------:R-:W-:Y:S05]  /*b700*/  BSYNC B1 ;  /* 0x0000000000017941 */ /* 0x000fea0003800000 */
.L_x_350:
[----:B------:R-:W-:Y:S01]  /*b710*/  @!P6 IMAD R53, R53, R17, R2 ;  /* 0x000000113535e224 */ /* 0x000fe200078e0202 */
[----:B------:R-:W-:Y:S04]  /*b720*/  BSSY B1, `(.L_x_352) ;  /* 0x0000006000017945 */ /* 0x000fe80003800000 */
[----:B------:R0:W-:Y:S01]  /*b730*/  @!P6 STG.E.U8 desc[UR36][R6.64+0x39], R53 ;  /* 0x000039350600e986 */ /* 0x0001e2000c101124 */
[----:B------:R-:W-:Y:S05]  /*b740*/  @P1 BRA `(.L_x_353) ;  /* 0x00000000000c1947 */ /* 0x000fea0003800000 */
[----:B------:R-:W0:Y:S02]  /*b750*/  LDG.E.U8 R16, desc[UR36][R156.64+0x38] ;  /* 0x000038249c107981 */ /* 0x000e24000c1e1100 */
[----:B0-----:R-:W-:-:S05]  /*b760*/  PRMT R3, R16, 0x8880, RZ ;  /* 0x0000888010037816 */ /* 0x001fca00000000ff */
[----:B------:R-:W-:-:S07]  /*b770*/  IMAD R2, R3, R18, RZ ;  /* 0x0000001203027224 */ /* 0x000fce00078e02ff */
.L_x_353:
[----:B------:R-:W-:Y:S05]  /*b780*/  BSYNC B1 ;  /* 0x0000000000017941 */ /* 0x000fea0003800000 */
.L_x_352:
        /* <DEDUP_REMOVED lines=12> */
.L_x_355:
[----:B------:R-:W-:Y:S05]  /*b850*/  BSYNC B1 ;  /* 0x0000000000017941 */ /* 0x000fea0003800000 */
.L_x_354:
[----:B------:R-:W-:Y:S01]  /*b860*/  @!P4 IMAD R55, R55, R17, R2 ;  /* 0x000000113737c224 */ /* 0x000fe200078e0202 */
[----:B------:R-:W-:Y:S04]  /*b870*/  BSSY B1, `(.L_x_356) ;  /* 0x0000006000017945 */ /* 0x000fe80003800000 */
[----:B------:R0:W-:Y:S01]  /*b880*/  @!P4 STG.E.U8 desc[UR36][R8.64+0x39], R55 ;  /* 0x000039370800c986 */ /* 0x0001e2000c101124 */
[----:B------:R-:W-:Y:S05]  /*b890*/  @P3 BRA `(.L_x_357) ;  /* 0x00000000000c3947 */ /* 0x000fea0003800000 */
[----:B------:R-:W0:Y:S02]  /*b8a0*/  LDG.E.U8 R16, desc[UR36][R14.64+0x40] ;  /* 0x000040240e107981 */ /* 0x000e24000c1e1100 */
[----:B0-----:R-:W-:-:S05]  /*b8b0*/  PRMT R3, R16, 0x8880, RZ ;  /* 0x0000888010037816 */ /* 0x001fca00000000ff */
[----:B------:R-:W-:-:S07]  /*b8c0*/  IMAD R2, R3, R18, RZ ;  /* 0x0000001203027224 */ /* 0x000fce00078e02ff */
.L_x_357:
[----:B------:R-:W-:Y:S05]  /*b8d0*/  BSYNC B1 ;  /* 0x0000000000017941 */ /* 0x000fea0003800000 */
.L_x_356:
[----:B0-----:R-:W-:Y:S01]  /*b8e0*/  @!P3 IMAD R3, R56, R17, R2 ;  /* 0x000000113803b224 */ /* 0x001fe200078e0202 */
[----:B------:R-:W-:Y:S04]  /*b8f0*/  BSSY B1, `(.L_x_358) ;  /* 0x0000006000017945 */ /* 0x000fe80003800000 */
[----:B------:R0:W-:Y:S01]  /*b900*/  @!P3 STG.E.U8 desc[UR36][R6.64+0x40], R3 ;  /* 0x000040030600b986 */ /* 0x0001e2000c101124 */
[----:B------:R-:W-:Y:S05]  /*b910*/  @P5 BRA `(.L_x_359) ;  /* 0x00000000000c5947 */ /* 0x000fea0003800000 */
[----:B------:R-:W0:Y:S02]  /*b920*/  LDG.E.U8 R16, desc[UR36][R14.64+0x41] ;  /* 0x000041240e107981 */ /* 0x000e24000c1e1100 */
[----:B0-----:R-:W-:-:S05]  /*b930*/  PRMT R3, R16, 0x8880, RZ ;  /* 0x0000888010037816 */ /* 0x001fca00000000ff */
[----:B------:R-:W-:-:S07]  /*b940*/  IMAD R2, R3, R18, RZ ;  /* 0x0000001203027224 */ /* 0x000fce00078e02ff */
.L_x_359:
[----:B------:R-:W-:Y:S05]  /*b950*/  BSYNC B1 ;  /* 0x0000000000017941 */ /* 0x000fea0003800000 */
.L_x_358:
[----:B------:R-:W-:Y:S01]  /*b960*/  @!P5 IMAD R57, R57, R17, R2 ;  /* 0x000000113939d224 */ /* 0x000fe200078e0202 */
[----:B------:R-:W-:Y:S04]  /*b970*/  BSSY B1, `(.L_x_360) ;  /* 0x0000006000017945 */ /* 0x000fe80003800000 */
[----:B------:R0:W-:Y:S01]  /*b980*/  @!P5 STG.E.U8 desc[UR36][R6.64+0x41], R57 ;  /* 0x000041390600d986 */ /* 0x0001e2000c101124 */
[----:B------:R-:W-:Y:S05]  /*b990*/  @P6 BRA `(.L_x_361) ;  /* 0x00000000000c6947 */ /* 0x000fea0003800000 */
[----:B------:R-:W0:Y:S02]  /*b9a0*/  LDG.E.U8 R16, desc[UR36][R156.64+0x40] ;  /* 0x000040249c107981 */ /* 0x000e24000c1e1100 */
[----:B0-----:R-:W-:-:S05]  /*b9b0*/  PRMT R3, R16, 0x8880, RZ ;  /* 0x0000888010037816 */ /* 0x001fca00000000ff */
[----:B------:R-:W-:-:S07]  /*b9c0*/  IMAD R2, R3, R18, RZ ;  /* 0x0000001203027224 */ /* 0x000fce00078e02ff */
.L_x_361:
[----:B------:R-:W-:Y:S05]  /*b9d0*/  BSYNC B1 ;  /* 0x0000000000017941 */ /* 0x000fea0003800000 */
.L_x_360:
[----:B0-----:R-:W-:Y:S01]  /*b9e0*/  @!P6 IMAD R3, R58, R17, R2 ;  /* 0x000000113a03e224 */ /* 0x001fe200078e0202 */
[----:B------:R-:W-:Y:S04]  /*b9f0*/  BSSY B1, `(.L_x_362) ;  /* 0x0000006000017945 */ /* 0x000fe80003800000 */
[----:B------:R0:W-:Y:S01]  /*ba00*/  @!P6 STG.E.U8 desc[UR36][R8.64+0x40], R3 ;  /* 0x000040030800e986 */ /* 0x0001e2000c101124 */
[----:B------:R-:W-:Y:S05]  /*ba10*/  @P1 BRA `(.L_x_363) ;  /* 0x00000000000c1947 */ /* 0x000fea0003800000 */
[----:B------:R-:W0:Y:S02]  /*ba20*/  LDG.E.U8 R16, desc[UR36][R156.64+0x41] ;  /* 0x000041249c107981 */ /* 0x000e24000c1e1100 */
[----:B0-----:R-:W-:-:S05]  /*ba30*/  PRMT R3, R16, 0x8880, RZ ;  /* 0x0000888010037816 */ /* 0x001fca00000000ff */
[----:B------:R-:W-:-:S07]  /*ba40*/  IMAD R2, R3, R18, RZ ;  /* 0x0000001203027224 */ /* 0x000fce00078e02ff */
.L_x_363:
[----:B------:R-:W-:Y:S05]  /*ba50*/  BSYNC B1 ;  /* 0x0000000000017941 */ /* 0x000fea0003800000 */
.L_x_362:
        /* <DEDUP_REMOVED lines=12> */
.L_x_365:
[----:B------:R-:W-:Y:S05]  /*bb20*/  BSYNC B1 ;  /* 0x0000000000017941 */ /* 0x000fea0003800000 */
.L_x_364:
[----:B0-----:R-:W-:Y:S01]  /*bb30*/  @!P4 IMAD R3, R60, R17, R2 ;  /* 0x000000113c03c224 */ /* 0x001fe200078e0202 */
[----:B------:R-:W-:Y:S04]  /*bb40*/  BSSY B1, `(.L_x_366) ;  /* 0x0000006000017945 */ /* 0x000fe80003800000 */
[----:B------:R0:W-:Y:S01]  /*bb50*/  @!P4 STG.E.U8 desc[UR36][R6.64+0x48], R3 ;  /* 0x000048030600c986 */ /* 0x0001e2000c101124 */
[----:B------:R-:W-:Y:S05]  /*bb60*/  @P3 BRA `(.L_x_367) ;  /* 0x00000000000c3947 */ /* 0x000fea0003800000 */
[----:B------:R-:W0:Y:S02]  /*bb70*/  LDG.E.U8 R16, desc[UR36][R14.64+0x49] ;  /* 0x000049240e107981 */ /* 0x000e24000c1e1100 */
[----:B0-----:R-:W-:-:S05]  /*bb80*/  PRMT R3, R16, 0x8880, RZ ;  /* 0x0000888010037816 */ /* 0x001fca00000000ff */
[----:B------:R-:W-:-:S07]  /*bb90*/  IMAD R2, R3, R18, RZ ;  /* 0x0000001203027224 */ /* 0x000fce00078e02ff */
.L_x_367:
[----:B------:R-:W-:Y:S05]  /*bba0*/  BSYNC B1 ;  /* 0x0000000000017941 */ /* 0x000fea0003800000 */
.L_x_366:
[----:B------:R-:W-:Y:S01]  /*bbb0*/  @!P3 IMAD R61, R61, R17, R2 ;  /* 0x000000113d3db224 */ /* 0x000fe200078e0202 */
[----:B------:R-:W-:Y:S04]  /*bbc0*/  BSSY B1, `(.L_x_368) ;  /* 0x0000006000017945 */ /* 0x000fe80003800000 */
[----:B------:R0:W-:Y:S01]  /*bbd0*/  @!P3 STG.E.U8 desc[UR36][R6.64+0x49], R61 ;  /* 0x0000493d0600b986 */ /* 0x0001e2000c101124 */
[----:B------:R-:W-:Y:S05]  /*bbe0*/  @P5 BRA `(.L_x_369) ;  /* 0x00000000000c5947 */ /* 0x000fea0003800000 */
[----:B------:R-:W0:Y:S02]  /*bbf0*/  LDG.E.U8 R16, desc[UR36][R156.64+0x48] ;  /* 0x000048249c107981 */ /* 0x000e24000c1e1100 */
[----:B0-----:R-:W-:-:S05]  /*bc00*/  PRMT R3, R16, 0x8880, RZ ;  /* 0x0000888010037816 */ /* 0x001fca00000000ff */
[----:B------:R-:W-:-:S07]  /*bc10*/  IMAD R2, R3, R18, RZ ;  /* 0x0000001203027224 */ /* 0x000fce00078e02ff */
.L_x_369:
[----:B------:R-:W-:Y:S05]  /*bc20*/  BSYNC B1 ;  /* 0x0000000000017941 */ /* 0x000fea0003800000 */
.L_x_368:
[----:B0-----:R-:W-:Y:S01]  /*bc30*/  @!P5 IMAD R3, R62, R17, R2 ;  /* 0x000000113e03d224 */ /* 0x001fe200078e0202 */
[----:B------:R-:W-:Y:S04]  /*bc40*/  BSSY B1, `(.L_x_370) ;  /* 0x0000006000017945 */ /* 0x000fe80003800000 */
[----:B------:R0:W-:Y:S01]  /*bc50*/  @!P5 STG.E.U8 desc[UR36][R8.64+0x48], R3 ;  /* 0x000048030800d986 */ /* 0x0001e2000c101124 */
[----:B------:R-:W-:Y:S05]  /*bc60*/  @P6 BRA `(.L_x_371) ;  /* 0x00000000000c6947 */ /* 0x000fea0003800000 */
[----:B------:R-:W0:Y:S02]  /*bc70*/  LDG.E.U8 R16, desc[UR36][R156.64+0x49] ;  /* 0x000049249c107981 */ /* 0x000e24000c1e1100 */
[----:B0-----:R-:W-:-:S05]  /*bc80*/  PRMT R3, R16, 0x8880, RZ ;  /* 0x0000888010037816 */ /* 0x001fca00000000ff */
[----:B------:R-:W-:-:S07]  /*bc90*/  IMAD R2, R3, R18, RZ ;  /* 0x0000001203027224 */ /* 0x000fce00078e02ff */
.L_x_371:
[----:B------:R-:W-:Y:S05]  /*bca0*/  BSYNC B1 ;  /* 0x0000000000017941 */ /* 0x000fea0003800000 */
.L_x_370:
[----:B------:R-:W-:Y:S01]  /*bcb0*/  @!P6 IMAD R63, R63, R17, R2 ;  /* 0x000000113f3fe224 */ /* 0x000fe200078e0202 */
[----:B------:R-:W-:Y:S04]  /*bcc0*/  BSSY B1, `(.L_x_372) ;  /* 0x0000006000017945 */ /* 0x000fe80003800000 */
[----:B------:R0:W-:Y:S01]  /*bcd0*/  @!P6 STG.E.U8 desc[UR36][R8.64+0x49], R63 ;  /* 0x0000493f0800e986 */ /* 0x0001e2000c101124 */
[----:B------:R-:W-:Y:S05]  /*bce0*/  @P1 BRA `(.L_x_373) ;  /* 0x00000000000c1947 */ /* 0x000fea0003800000 */
[----:B------:R-:W0:Y:S02]  /*bcf0*/  LDG.E.U8 R16, desc[UR36][R14.64+0x50] ;  /* 0x000050240e107981 */ /* 0x000e24000c1e1100 */
[----:B0-----:R-:W-:-:S05]  /*bd00*/  PRMT R3, R16, 0x8880, RZ ;  /* 0x0000888010037816 */ /* 0x001fca00000000ff */
[----:B------:R-:W-:-:S07]  /*bd10*/  IMAD R2, R3, R18, RZ ;  /* 0x0000001203027224 */ /* 0x000fce00078e02ff */
.L_x_373:
[----:B------:R-:W-:Y:S05]  /*bd20*/  BSYNC B1 ;  /* 0x0000000000017941 */ /* 0x000fea0003800000 */
.L_x_372:
        /* <DEDUP_REMOVED lines=12> */
.L_x_375:
[----:B------:R-:W-:Y:S05]  /*bdf0*/  BSYNC B1 ;  /* 0x0000000000017941 */ /* 0x000fea0003800000 */
.L_x_374:
[----:B------:R-:W-:Y:S01]  /*be00*/  @!P4 IMAD R65, R65, R17, R2 ;  /* 0x000000114141c224 */ /* 0x000fe200078e0202 */
[----:B------:R-:W-:Y:S04]  /*be10*/  BSSY B1, `(.L_x_376) ;  /* 0x0000006000017945 */ /* 0x000fe80003800000 */
[----:B------:R0:W-:Y:S01]  /*be20*/  @!P4 STG.E.U8 desc[UR36][R6.64+0x51], R65 ;  /* 0x000051410600c986 */ /* 0x0001e2000c101124 */
[----:B------:R-:W-:Y:S05]  /*be30*/  @P3 BRA `(.L_x_377) ;  /* 0x00000000000c3947 */ /* 0x000fea0003800000 */
[----:B------:R-:W0:Y:S02]  /*be40*/  LDG.E.U8 R16, desc[UR36][R156.64+0x50] ;  /* 0x000050249c107981 */ /* 0x000e24000c1e1100 */
[----:B0-----:R-:W-:-:S05]  /*be50*/  PRMT R3, R16, 0x8880, RZ ;  /* 0x0000888010037816 */ /* 0x001fca00000000ff */
[----:B------:R-:W-:-:S07]  /*be60*/  IMAD R2, R3, R18, RZ ;  /* 0x0000001203027224 */ /* 0x000fce00078e02ff */
.L_x_377:
[----:B------:R-:W-:Y:S05]  /*be70*/  BSYNC B1 ;  /* 0x0000000000017941 */ /* 0x000fea0003800000 */
.L_x_376:
[----:B0-----:R-:W-:Y:S01]  /*be80*/  @!P3 IMAD R3, R66, R17, R2 ;  /* 0x000000114203b224 */ /* 0x001fe200078e0202 */
[----:B------:R-:W-:Y:S04]  /*be90*/  BSSY B1, `(.L_x_378) ;  /* 0x0000006000017945 */ /* 0x000fe80003800000 */
[----:B------:R0:W-:Y:S01]  /*bea0*/  @!P3 STG.E.U8 desc[UR36][R8.64+0x50], R3 ;  /* 0x000050030800b986 */ /* 0x0001e2000c101124 */
[----:B------:R-:W-:Y:S05]  /*beb0*/  @P5 BRA `(.L_x_379) ;  /* 0x00000000000c5947 */ /* 0x000fea0003800000 */
[----:B------:R-:W0:Y:S02]  /*bec0*/  LDG.E.U8 R16, desc[UR36][R156.64+0x51] ;  /* 0x000051249c107981 */ /* 0x000e24000c1e1100 */
[----:B0-----:R-:W-:-:S05]  /*bed0*/  PRMT R3, R16, 0x8880, RZ ;  /* 0x0000888010037816 */ /* 0x001fca00000000ff */
[----:B------:R-:W-:-:S07]  /*bee0*/  IMAD R2, R3, R18, RZ ;  /* 0x0000001203027224 */ /* 0x000fce00078e02ff */
.L_x_379:
[----:B------:R-:W-:Y:S05]  /*bef0*/  BSYNC B1 ;  /* 0x0000000000017941 */ /* 0x000fea0003800000 */
.L_x_378:
[----:B------:R-:W-:Y:S01]  /*bf00*/  @!P5 IMAD R67, R67, R17, R2 ;  /* 0x000000114343d224 */ /* 0x000fe200078e0202 */
[----:B------:R-:W-:Y:S04]  /*bf10*/  BSSY B1, `(.L_x_380) ;  /* 0x0000006000017945 */ /* 0x000fe80003800000 */
[----:B------:R0:W-:Y:S01]  /*bf20*/  @!P5 STG.E.U8 desc[UR36][R8.64+0x51], R67 ;  /* 0x000051430800d986 */ /* 0x0001e2000c101124 */
[----:B------:R-:W-:Y:S05]  /*bf30*/  @P6 BRA `(.L_x_381) ;  /* 0x00000000000c6947 */ /* 0x000fea0003800000 */
[----:B------:R-:W0:Y:S02]  /*bf40*/  LDG.E.U8 R16, desc[UR36][R14.64+0x58] ;  /* 0x000058240e107981 */ /* 0x000e24000c1e1100 */
[----:B0-----:R-:W-:-:S05]  /*bf50*/  PRMT R3, R16, 0x8880, RZ ;  /* 0x0000888010037816 */ /* 0x001fca00000000ff */
[----:B------:R-:W-:-:S07]  /*bf60*/  IMAD R2, R3, R18, RZ ;  /* 0x0000001203027224 */ /* 0x000fce00078e02ff */
.L_x_381:
[----:B------:R-:W-:Y:S05]  /*bf70*/  BSYNC B1 ;  /* 0x0000000000017941 */ /* 0x000fea0003800000 */
.L_x_380:
[----:B0-----:R-:W-:Y:S01]  /*bf80*/  @!P6 IMAD R3, R68, R17, R2 ;  /* 0x000000114403e224 */ /* 0x001fe200078e0202 */
[----:B------:R-:W-:Y:S04]  /*bf90*/  BSSY B1, `(.L_x_382) ;  /* 0x0000006000017945 */ /* 0x000fe80003800000 */
[----:B------:R0:W-:Y:S01]  /*bfa0*/  @!P6 STG.E.U8 desc[UR36][R6.64+0x58], R3 ;  /* 0x000058030600e986 */ /* 0x0001e2000c101124 */
[----:B------:R-:W-:Y:S05]  /*bfb0*/  @P1 BRA `(.L_x_383) ;  /* 0x00000000000c1947 */ /* 0x000fea0003800000 */
[----:B------:R-:W0:Y:S02]  /*bfc0*/  LDG.E.U8 R16, desc[UR36][R14.64+0x59] ;  /* 0x000059240e107981 */ /* 0x000e24000c1e1100 */
[----:B0-----:R-:W-:-:S05]  /*bfd0*/  PRMT R3, R16, 0x8880, RZ ;  /* 0x0000888010037816 */ /* 0x001fca00000000ff */
[----:B------:R-:W-:-:S07]  /*bfe0*/  IMAD R2, R3, R18, RZ ;  /* 0x0000001203027224 */ /* 0x000fce00078e02ff */
.L_x_383:
[----:B------:R-:W-:Y:S05]  /*bff0*/  BSYNC B1 ;  /* 0x0000000000017941 */ /* 0x000fea0003800000 */
.L_x_382:
        /* <DEDUP_REMOVED lines=12> */
.L_x_385:
[----:B------:R-:W-:Y:S05]  /*c0c0*/  BSYNC B1 ;  /* 0x0000000000017941 */ /* 0x000fea0003800000 */
.L_x_384:
[----:B0-----:R-:W-:Y:S01]  /*c0d0*/  @!P4 IMAD R3, R70, R17, R2 ;  /* 0x000000114603c224 */ /* 0x001fe200078e0202 */
[----:B------:R-:W-:Y:S04]  /*c0e0*/  BSSY B1, `(.L_x_386) ;  /* 0x0000006000017945 */ /* 0x000fe80003800000 */
[----:B------:R0:W-:Y:S01]  /*c0f0*/  @!P4 STG.E.U8 desc[UR36][R8.64+0x58], R3 ;  /* 0x000058030800c986 */ /* 0x0001e2000c101124 */
[----:B------:R-:W-:Y:S05]  /*c100*/  @P3 BRA `(.L_x_387) ;  /* 0x00000000000c3947 */ /* 0x000fea0003800000 */
[----:B------:R-:W0:Y:S02]  /*c110*/  LDG.E.U8 R16, desc[UR36][R156.64+0x59] ;  /* 0x000059249c107981 */ /* 0x000e24000c1e1100 */
[----:B0-----:R-:W-:-:S05]  /*c120*/  PRMT R3, R16, 0x8880, RZ ;  /* 0x0000888010037816 */ /* 0x001fca00000000ff */
[----:B------:R-:W-:-:S07]  /*c130*/  IMAD R2, R3, R18, RZ ;  /* 0x0000001203027224 */ /* 0x000fce00078e02ff */
.L_x_387:
[----:B------:R-:W-:Y:S05]  /*c140*/  BSYNC B1 ;  /* 0x0000000000017941 */ /* 0x000fea0003800000 */
.L_x_386:
[----:B------:R-:W-:Y:S01]  /*c150*/  @!P3 IMAD R71, R71, R17, R2 ;  /* 0x000000114747b224 */ /* 0x000fe200078e0202 */
[----:B------:R-:W-:Y:S04]  /*c160*/  BSSY B1, `(.L_x_388) ;  /* 0x0000006000017945 */ /* 0x000fe80003800000 */
[----:B------:R0:W-:Y:S01]  /*c170*/  @!P3 STG.E.U8 desc[UR36][R8.64+0x59], R71 ;  /* 0x000059470800b986 */ /* 0x0001e2000c101124 */
[----:B------:R-:W-:Y:S05]  /*c180*/  @P5 BRA `(.L_x_389) ;  /* 0x00000000000c5947 */ /* 0x000fea0003800000 */
[----:B------:R-:W0:Y:S02]  /*c190*/  LDG.E.U8 R16, desc[UR36][R14.64+0x60] ;  /* 0x000060240e107981 */ /* 0x000e24000c1e1100 */
[----:B0-----:R-:W-:-:S05]  /*c1a0*/  PRMT R3, R16, 0x8880, RZ ;  /* 0x0000888010037816 */ /* 0x001fca00000000ff */
[----:B------:R-:W-:-:S07]  /*c1b0*/  IMAD R2, R3, R18, RZ ;  /* 0x0000001203027224 */ /* 0x000fce00078e02ff */
.L_x_389:
[----:B------:R-:W-:Y:S05]  /*c1c0*/  BSYNC B1 ;  /* 0x0000000000017941 */ /* 0x000fea0003800000 */
.L_x_388:
[----:B0-----:R-:W-:Y:S01]  /*c1d0*/  @!P5 IMAD R3, R72, R17, R2 ;  /* 0x000000114803d224 */ /* 0x001fe200078e0202 */
[----:B------:R-:W-:Y:S04]  /*c1e0*/  BSSY B1, `(.L_x_390) ;  /* 0x0000006000017945 */ /* 0x000fe80003800000 */
[----:B------:R0:W-:Y:S01]  /*c1f0*/  @!P5 STG.E.U8 desc[UR36][R6.64+0x60], R3 ;  /* 0x000060030600d986 */ /* 0x0001e2000c101124 */
[----:B------:R-:W-:Y:S05]  /*c200*/  @P6 BRA `(.L_x_391) ;  /* 0x00000000000c6947 */ /* 0x000fea0003800000 */
[----:B------:R-:W0:Y:S02]  /*c210*/  LDG.E.U8 R16, desc[UR36][R14.64+0x61] ;  /* 0x000061240e107981 */ /* 0x000e24000c1e1100 */
[----:B0-----:R-:W-:-:S05]  /*c220*/  PRMT R3, R16, 0x8880, RZ ;  /* 0x0000888010037816 */ /* 0x001fca00000000ff */
[----:B------:R-:W-:-:S07]  /*c230*/  IMAD R2, R3, R18, RZ ;  /* 0x0000001203027224 */ /* 0x000fce00078e02ff */
.L_x_391:
[----:B------:R-:W-:Y:S05]  /*c240*/  BSYNC B1 ;  /* 0x0000000000017941 */ /* 0x000fea0003800000 */
.L_x_390:
[----:B------:R-:W-:Y:S01]  /*c250*/  @!P6 IMAD R73, R73, R17, R2 ;  /* 0x000000114949e224 */ /* 0x000fe200078e0202 */
[----:B------:R-:W-:Y:S04]  /*c260*/  BSSY B1, `(.L_x_392) ;  /* 0x0000006000017945 */ /* 0x000fe80003800000 */
[----:B------:R0:W-:Y:S01]  /*c270*/  @!P6 STG.E.U8 desc[UR36][R6.64+0x61], R73 ;  /* 0x000061490600e986 */ /* 0x0001e2000c101124 */
[----:B------:R-:W-:Y:S05]  /*c280*/  @P1 BRA `(.L_x_393) ;  /* 0x00000000000c1947 */ /* 0x000fea0003800000 */
[----:B------:R-:W0:Y:S02]  /*c290*/  LDG.E.U8 R16, desc[UR36][R156.64+0x60] ;  /* 0x000060249c107981 */ /* 0x000e24000c1e1100 */
[----:B0-----:R-:W-:-:S05]  /*c2a0*/  PRMT R3, R16, 0x8880, RZ ;  /* 0x0000888010037816 */ /* 0x001fca00000000ff */
[----:B------:R-:W-:-:S07]  /*c2b0*/  IMAD R2, R3, R18, RZ ;  /* 0x0000001203027224 */ /* 0x000fce00078e02ff */
.L_x_393:
[----:B------:R-:W-:Y:S05]  /*c2c0*/  BSYNC B1 ;  /* 0x0000000000017941 */ /* 0x000fea0003800000 */
.L_x_392:
        /* <DEDUP_REMOVED lines=12> */
.L_x_395:
[----:B------:R-:W-:Y:S05]  /*c390*/  BSYNC B1 ;  /* 0x0000000000017941 */ /* 0x000fea0003800000 */
.L_x_394:
[----:B------:R-:W-:Y:S01]  /*c3a0*/  @!P4 IMAD R75, R75, R17, R2 ;  /* 0x000000114b4bc224 */ /* 0x000fe200078e0202 */
[----:B------:R-:W-:Y:S04]  /*c3b0*/  BSSY B1, `(.L_x_396) ;  /* 0x0000006000017945 */ /* 0x000fe80003800000 */
[----:B------:R0:W-:Y:S01]  /*c3c0*/  @!P4 STG.E.U8 desc[UR36][R8.64+0x61], R75 ;  /* 0x0000614b0800c986 */ /* 0x0001e2000c101124 */
[----:B------:R-:W-:Y:S05]  /*c3d0*/  @P3 BRA `(.L_x_397) ;  /* 0x00000000000c3947 */ /* 0x000fea0003800000 */
[----:B------:R-:W0:Y:S02]  /*c3e0*/  LDG.E.U8 R16, desc[UR36][R14.64+0x68] ;  /* 0x000068240e107981 */ /* 0x000e24000c1e1100 */
[----:B0-----:R-:W-:-:S05]  /*c3f0*/  PRMT R3, R16, 0x8880, RZ ;  /* 0x0000888010037816 */ /* 0x001fca00000000ff */
[----:B------:R-:W-:-:S07]  /*c400*/  IMAD R2, R3, R18, RZ ;  /* 0x0000001203027224 */ /* 0x000fce00078e02ff */
.L_x_397:
[----:B------:R-:W-:Y:S05]  /*c410*/  BSYNC B1 ;  /* 0x0000000000017941 */ /* 0x000fea0003800000 */
.L_x_396:
[----:B0-----:R-:W-:Y:S01]  /*c420*/  @!P3 IMAD R3, R76, R17, R2 ;  /* 0x000000114c03b224 */ /* 0x001fe200078e0202 */
[----:B------:R-:W-:Y:S04]  /*c430*/  BSSY B1, `(.L_x_398) ;  /* 0x0000006000017945 */ /* 0x000fe80003800000 */
[----:B------:R0:W-:Y:S01]  /*c440*/  @!P3 STG.E.U8 desc[UR36][R6.64+0x68], R3 ;  /* 0x000068030600b986 */ /* 0x0001e2000c101124 */
[----:B------:R-:W-:Y:S05]  /*c450*/  @P5 BRA `(.L_x_399) ;  /* 0x00000000000c5947 */ /* 0x000fea0003800000 */
[----:B------:R-:W0:Y:S02]  /*c460*/  LDG.E.U8 R16, desc[UR36][R14.64+0x69] ;  /* 0x000069240e107981 */ /* 0x000e24000c1e1100 */
[----:B0-----:R-:W-:-:S05]  /*c470*/  PRMT R3, R16, 0x8880, RZ ;  /* 0x0000888010037816 */ /* 0x001fca00000000ff */
[----:B------:R-:W-:-:S07]  /*c480*/  IMAD R2, R3, R18, RZ ;  /* 0x0000001203027224 */ /* 0x000fce00078e02ff */
.L_x_399:
[----:B------:R-:W-:Y:S05]  /*c490*/  BSYNC B1 ;  /* 0x0000000000017941 */ /* 0x000fea0003800000 */
.L_x_398:
[----:B------:R-:W-:Y:S01]  /*c4a0*/  @!P5 IMAD R77, R77, R17, R2 ;  /* 0x000000114d4dd224 */ /* 0x000fe200078e0202 */
[----:B------:R-:W-:Y:S04]  /*c4b0*/  BSSY B1, `(.L_x_400) ;  /* 0x0000006000017945 */ /* 0x000fe80003800000 */
[----:B------:R0:W-:Y:S01]  /*c4c0*/  @!P5 STG.E.U8 desc[UR36][R6.64+0x69], R77 ;  /* 0x0000694d0600d986 */ /* 0x0001e2000c101124 */
[----:B------:R-:W-:Y:S05]  /*c4d0*/  @P6 BRA `(.L_x_401) ;  /* 0x00000000000c6947 */ /* 0x000fea0003800000 */
[----:B------:R-:W0:Y:S02]  /*c4e0*/  LDG.E.U8 R16, desc[UR36][R156.64+0x68] ;  /* 0x000068249c107981 */ /* 0x000e24000c1e1100 */
[----:B0-----:R-:W-:-:S05]  /*c4f0*/  PRMT R3, R16, 0x8880, RZ ;  /* 0x0000888010037816 */ /* 0x001fca00000000ff */
[----:B------:R-:W-:-:S07]  /*c500*/  IMAD R2, R3, R18, RZ ;  /* 0x0000001203027224 */ /* 0x000fce00078e02ff */
.L_x_401:
[----:B------:R-:W-:Y:S05]  /*c510*/  BSYNC B1 ;  /* 0x0000000000017941 */ /* 0x000fea0003800000 */
.L_x_400:
[----:B0-----:R-:W-:Y:S01]  /*c520*/  @!P6 IMAD R3, R78, R17, R2 ;  /* 0x000000114e03e224 */ /* 0x001fe200078e0202 */
[----:B------:R-:W-:Y:S04]  /*c530*/  BSSY B1, `(.L_x_402) ;  /* 0x0000006000017945 */ /* 0x000fe80003800000 */
[----:B------:R0:W-:Y:S01]  /*c540*/  @!P6 STG.E.U8 desc[UR36][R8.64+0x68], R3 ;  /* 0x000068030800e986 */ /* 0x0001e2000c101124 */
[----:B------:R-:W-:Y:S05]  /*c550*/  @P1 BRA `(.L_x_403) ;  /* 0x00000000000c1947 */ /* 0x000fea0003800000 */
[----:B------:R-:W0:Y:S02]  /*c560*/  LDG.E.U8 R16, desc[UR36][R156.64+0x69] ;  /* 0x000069249c107981 */ /* 0x000e24000c1e1100 */
[----:B0-----:R-:W-:-:S05]  /*c570*/  PRMT R3, R16, 0x8880, RZ ;  /* 0x0000888010037816 */ /* 0x001fca00000000ff */
[----:B------:R-:W-:-:S07]  /*c580*/  IMAD R2, R3, R18, RZ ;  /* 0x0000001203027224 */ /* 0x000fce00078e02ff */
.L_x_403:
[----:B------:R-:W-:Y:S05]  /*c590*/  BSYNC B1 ;  /* 0x0000000000017941 */ /* 0x000fea0003800000 */
.L_x_402:
        /* <DEDUP_REMOVED lines=12> */
.L_x_405:
[----:B------:R-:W-:Y:S05]  /*c660*/  BSYNC B1 ;  /* 0x0000000000017941 */ /* 0x000fea0003800000 */
.L_x_404:
[----:B0-----:R-:W-:Y:S01]  /*c670*/  @!P4 IMAD R3, R80, R17, R2 ;  /* 0x000000115003c224 */ /* 0x001fe200078e0202 */
[----:B------:R-:W-:Y:S04]  /*c680*/  BSSY B1, `(.L_x_406) ;  /* 0x0000006000017945 */ /* 0x000fe80003800000 */
[----:B------:R0:W-:Y:S01]  /*c690*/  @!P4 STG.E.U8 desc[UR36][R6.64+0x70], R3 ;  /* 0x000070030600c986 */ /* 0x0001e2000c101124 */
[----:B------:R-:W-:Y:S05]  /*c6a0*/  @P3 BRA `(.L_x_407) ;  /* 0x00000000000c3947 */ /* 0x000fea0003800000 */
[----:B------:R-:W0:Y:S02]  /*c6b0*/  LDG.E.U8 R16, desc[UR36][R14.64+0x71] ;  /* 0x000071240e107981 */ /* 0x000e24000c1e1100 */
[----:B0-----:R-:W-:-:S05]  /*c6c0*/  PRMT R3, R16, 0x8880, RZ ;  /* 0x0000888010037816 */ /* 0x001fca00000000ff */
[----:B------:R-:W-:-:S07]  /*c6d0*/  IMAD R2, R3, R18, RZ ;  /* 0x0000001203027224 */ /* 0x000fce00078e02ff */
.L_x_407:
[----:B------:R-:W-:Y:S05]  /*c6e0*/  BSYNC B1 ;  /* 0x0000000000017941 */ /* 0x000fea0003800000 */
.L_x_406:
[----:B------:R-:W-:Y:S01]  /*c6f0*/  @!P3 IMAD R81, R81, R17, R2 ;  /* 0x000000115151b224 */ /* 0x000fe200078e0202 */
[----:B------:R-:W-:Y:S04]  /*c700*/  BSSY B1, `(.L_x_408) ;  /* 0x0000006000017945 */ /* 0x000fe80003800000 */
[----:B------:R0:W-:Y:S01]  /*c710*/  @!P3 STG.E.U8 desc[UR36][R6.64+0x71], R81 ;  /* 0x000071510600b986 */ /* 0x0001e2000c101124 */
[----:B------:R-:W-:Y:S05]  /*c720*/  @P5 BRA `(.L_x_409) ;  /* 0x00000000000c5947 */ /* 0x000fea0003800000 */
[----:B------:R-:W0:Y:S02]  /*c730*/  LDG.E.U8 R16, desc[UR36][R156.64+0x70] ;  /* 0x000070249c107981 */ /* 0x000e24000c1e1100 */
[----:B0-----:R-:W-:-:S05]  /*c740*/  PRMT R3, R16, 0x8880, RZ ;  /* 0x0000888010037816 */ /* 0x001fca00000000ff */
[----:B------:R-:W-:-:S07]  /*c750*/  IMAD R2, R3, R18, RZ ;  /* 0x0000001203027224 */ /* 0x000fce00078e02ff */
.L_x_409:
[----:B------:R-:W-:Y:S05]  /*c760*/  BSYNC B1 ;  /* 0x0000000000017941 */ /* 0x000fea0003800000 */
.L_x_408:
[----:B0-----:R-:W-:Y:S01]  /*c770*/  @!P5 IMAD R3, R82, R17, R2 ;  /* 0x000000115203d224 */ /* 0x001fe200078e0202 */
[----:B------:R-:W-:Y:S04]  /*c780*/  BSSY B1, `(.L_x_410) ;  /* 0x0000006000017945 */ /* 0x000fe80003800000 */
[----:B------:R0:W-:Y:S01]  /*c790*/  @!P5 STG.E.U8 desc[UR36][R8.64+0x70], R3 ;  /* 0x000070030800d986 */ /* 0x0001e2000c101124 */
[----:B------:R-:W-:Y:S05]  /*c7a0*/  @P6 BRA `(.L_x_411) ;  /* 0x00000000000c6947 */ /* 0x000fea0003800000 */
[----:B------:R-:W0:Y:S02]  /*c7b0*/  LDG.E.U8 R16, desc[UR36][R156.64+0x71] ;  /* 0x000071249c107981 */ /* 0x000e24000c1e1100 */
[----:B0-----:R-:W-:-:S05]  /*c7c0*/  PRMT R3, R16, 0x8880, RZ ;  /* 0x0000888010037816 */ /* 0x001fca00000000ff */
[----:B------:R-:W-:-:S07]  /*c7d0*/  IMAD R2, R3, R18, RZ ;  /* 0x0000001203027224 */ /* 0x000fce00078e02ff */
.L_x_411:
[----:B------:R-:W-:Y:S05]  /*c7e0*/  BSYNC B1 ;  /* 0x0000000000017941 */ /* 0x000fea0003800000 */
.L_x_410:
[----:B------:R-:W-:Y:S01]  /*c7f0*/  @!P6 IMAD R83, R83, R17, R2 ;  /* 0x000000115353e224 */ /* 0x000fe200078e0202 */
[----:B------:R-:W-:Y:S04]  /*c800*/  BSSY B1, `(.L_x_412) ;  /* 0x0000006000017945 */ /* 0x000fe80003800000 */
[----:B------:R0:W-:Y:S01]  /*c810*/  @!P6 STG.E.U8 desc[UR36][R8.64+0x71], R83 ;  /* 0x000071530800e986 */ /* 0x0001e2000c101124 */
[----:B------:R-:W-:Y:S05]  /*c820*/  @P1 BRA `(.L_x_413) ;  /* 0x00000000000c1947 */ /* 0x000fea0003800000 */
[----:B------:R-:W0:Y:S02]  /*c830*/  LDG.E.U8 R16, desc[UR36][R14.64+0x78] ;  /* 0x000078240e107981 */ /* 0x000e24000c1e1100 */
[----:B0-----:R-:W-:-:S05]  /*c840*/  PRMT R3, R16, 0x8880, RZ ;  /* 0x0000888010037816 */ /* 0x001fca00000000ff */
[----:B------:R-:W-:-:S07]  /*c850*/  IMAD R2, R3, R18, RZ ;  /* 0x0000001203027224 */ /* 0x000fce00078e02ff */
.L_x_413:
[----:B------:R-:W-:Y:S05]  /*c860*/  BSYNC B1 ;  /* 0x0000000000017941 */ /* 0x000fea0003800000 */
.L_x_412:
        /* <DEDUP_REMOVED lines=12> */
.L_x_415:
[----:B------:R-:W-:Y:S05]  /*c930*/  BSYNC B1 ;  /* 0x0000000000017941 */ /* 0x000fea0003800000 */
.L_x_414:
[----:B------:R-:W-:Y:S01]  /*c940*/  @!P4 IMAD R85, R85, R17, R2 ;  /* 0x000000115555c224 */ /* 0x000fe200078e0202 */
[----:B------:R-:W-:Y:S04]  /*c950*/  BSSY B1, `(.L_x_416) ;  /* 0x0000006000017945 */ /* 0x000fe80003800000 */
[----:B------:R0:W-:Y:S01]  /*c960*/  @!P4 STG.E.U8 desc[UR36][R6.64+0x79], R85 ;  /* 0x000079550600c986 */ /* 0x0001e2000c101124 */
[----:B------:R-:W-:Y:S05]  /*c970*/  @P3 BRA `(.L_x_417) ;  /* 0x00000000000c3947 */ /* 0x000fea0003800000 */
[----:B------:R-:W0:Y:S02]  /*c980*/  LDG.E.U8 R16, desc[UR36][R156.64+0x78] ;  /* 0x000078249c107981 */ /* 0x000e24000c1e1100 */
[----:B0-----:R-:W-:-:S05]  /*c990*/  PRMT R3, R16, 0x8880, RZ ;  /* 0x0000888010037816 */ /* 0x001fca00000000ff */
[----:B------:R-:W-:-:S07]  /*c9a0*/  IMAD R2, R3, R18, RZ ;  /* 0x0000001203027224 */ /* 0x000fce00078e02ff */
.L_x_417:
[----:B------:R-:W-:Y:S05]  /*c9b0*/  BSYNC B1 ;  /* 0x0000000000017941 */ /* 0x000fea0003800000 */
.L_x_416:
[----:B0-----:R-:W-:Y:S01]  /*c9c0*/  @!P3 IMAD R3, R86, R17, R2 ;  /* 0x000000115603b224 */ /* 0x001fe200078e0202 */
[----:B------:R-:W-:Y:S04]  /*c9d0*/  BSSY B1, `(.L_x_418) ;  /* 0x0000006000017945 */ /* 0x000fe80003800000 */
[----:B------:R0:W-:Y:S01]  /*c9e0*/  @!P3 STG.E.U8 desc[UR36][R8.64+0x78], R3 ;  /* 0x000078030800b986 */ /* 0x0001e2000c101124 */
[----:B------:R-:W-:Y:S05]  /*c9f0*/  @P5 BRA `(.L_x_419) ;  /* 0x00000000000c5947 */ /* 0x000fea0003800000 */
[----:B------:R-:W0:Y:S02]  /*ca00*/  LDG.E.U8 R16, desc[UR36][R156.64+0x79] ;  /* 0x000079249c107981 */ /* 0x000e24000c1e1100 */
[----:B0-----:R-:W-:-:S05]  /*ca10*/  PRMT R3, R16, 0x8880, RZ ;  /* 0x0000888010037816 */ /* 0x001fca00000000ff */
[----:B------:R-:W-:-:S07]  /*ca20*/  IMAD R2, R3, R18, RZ ;  /* 0x0000001203027224 */ /* 0x000fce00078e02ff */
.L_x_419:
[----:B------:R-:W-:Y:S05]  /*ca30*/  BSYNC B1 ;  /* 0x0000000000017941 */ /* 0x000fea0003800000 */
.L_x_418:
[----:B------:R-:W-:Y:S01]  /*ca40*/  @!P5 IMAD R87, R87, R17, R2 ;  /* 0x000000115757d224 */ /* 0x000fe200078e0202 */
[----:B------:R-:W-:Y:S04]  /*ca50*/  BSSY B1, `(.L_x_420) ;  /* 0x0000006000017945 */ /* 0x000fe80003800000 */
[----:B------:R0:W-:Y:S01]  /*ca60*/  @!P5 STG.E.U8 desc[UR36][R8.64+0x79], R87 ;  /* 0x000079570800d986 */ /* 0x0001e2000c101124 */
[----:B------:R-:W-:Y:S05]  /*ca70*/  @P6 BRA `(.L_x_421) ;  /* 0x00000000000c6947 */ /* 0x000fea0003800000 */
[----:B------:R-:W0:Y:S02]  /*ca80*/  LDG.E.U8 R16, desc[UR36][R14.64+0x80] ;  /* 0x000080240e107981 */ /* 0x000e24000c1e1100 */
[----:B0-----:R-:W-:-:S05]  /*ca90*/  PRMT R3, R16, 0x8880, RZ ;  /* 0x0000888010037816 */ /* 0x001fca00000000ff */
[----:B------:R-:W-:-:S07]  /*caa0*/  IMAD R2, R3, R18, RZ ;  /* 0x0000001203027224 */ /* 0x000fce00078e02ff */
.L_x_421:
[----:B------:R-:W-:Y:S05]  /*cab0*/  BSYNC B1 ;  /* 0x0000000000017941 */ /* 0x000fea0003800000 */
.L_x_420:
[----:B0-----:R-:W-:Y:S01]  /*cac0*/  @!P6 IMAD R3, R88, R17, R2 ;  /* 0x000000115803e224 */ /* 0x001fe200078e0202 */
[----:B------:R-:W-:Y:S04]  /*cad0*/  BSSY B1, `(.L_x_422) ;  /* 0x0000006000017945 */ /* 0x000fe80003800000 */
[----:B------:R0:W-:Y:S01]  /*cae0*/  @!P6 STG.E.U8 desc[UR36][R6.64+0x80], R3 ;  /* 0x000080030600e986 */ /* 0x0001e2000c101124 */
[----:B------:R-:W-:Y:S05]  /*caf0*/  @P1 BRA `(.L_x_423) ;  /* 0x00000000000c1947 */ /* 0x000fea0003800000 */
[----:B------:R-:W0:Y:S02]  /*cb00*/  LDG.E.U8 R16, desc[UR36][R14.64+0x81] ;  /* 0x000081240e107981 */ /* 0x000e24000c1e1100 */
[----:B0-----:R-:W-:-:S05]  /*cb10*/  PRMT R3, R16, 0x8880, RZ ;  /* 0x0000888010037816 */ /* 0x001fca00000000ff */
[----:B------:R-:W-:-:S07]  /*cb20*/  IMAD R2, R3, R18, RZ ;  /* 0x0000001203027224 */ /* 0x000fce00078e02ff */
.L_x_423:
[----:B------:R-:W-:Y:S05]  /*cb30*/  BSYNC B1 ;  /* 0x0000000000017941 */ /* 0x000fea0003800000 */
.L_x_422:
        /* <DEDUP_REMOVED lines=12> */
.L_x_425:
[----:B------:R-:W-:Y:S05]  /*cc00*/  BSYNC B1 ;  /* 0x0000000000017941 */ /* 0x000fea0003800000 */
.L_x_424:
[----:B0-----:R-:W-:Y:S01]  /*cc10*/  @!P4 IMAD R3, R90, R17, R2 ;  /* 0x000000115a03c224 */ /* 0x001fe200078e0202 */
[----:B------:R-:W-:Y:S04]  /*cc20*/  BSSY B1, `(.L_x_426) ;  /* 0x0000006000017945 */ /* 0x000fe80003800000 */
[----:B------:R0:W-:Y:S01]  /*cc30*/  @!P4 STG.E.U8 desc[UR36][R8.64+0x80], R3 ;  /* 0x000080030800c986 */ /* 0x0001e2000c101124 */
[----:B------:R-:W-:Y:S05]  /*cc40*/  @P3 BRA `(.L_x_427) ;  /* 0x00000000000c3947 */ /* 0x000fea0003800000 */
[----:B------:R-:W0:Y:S02]  /*cc50*/  LDG.E.U8 R16, desc[UR36][R156.64+0x81] ;  /* 0x000081249c107981 */ /* 0x000e24000c1e1100 */
[----:B0-----:R-:W-:-:S05]  /*cc60*/  PRMT R3, R16, 0x8880, RZ ;  /* 0x0000888010037816 */ /* 0x001fca00000000ff */
[----:B------:R-:W-:-:S07]  /*cc70*/  IMAD R2, R3, R18, RZ ;  /* 0x0000001203027224 */ /* 0x000fce00078e02ff */
.L_x_427:
[----:B------:R-:W-:Y:S05]  /*cc80*/  BSYNC B1 ;  /* 0x0000000000017941 */ /* 0x000fea0003800000 */
.L_x_426:
[----:B------:R-:W-:Y:S01]  /*cc90*/  @!P3 IMAD R91, R91, R17, R2 ;  /* 0x000000115b5bb224 */ /* 0x000fe200078e0202 */
[----:B------:R-:W-:Y:S04]  /*cca0*/  BSSY B1, `(.L_x_428) ;  /* 0x0000006000017945 */ /* 0x000fe80003800000 */
[----:B------:R0:W-:Y:S01]  /*ccb0*/  @!P3 STG.E.U8 desc[UR36][R8.64+0x81], R91 ;  /* 0x0000815b0800b986 */ /* 0x0001e2000c101124 */
[----:B------:R-:W-:Y:S05]  /*ccc0*/  @P5 BRA `(.L_x_429) ;  /* 0x00000000000c5947 */ /* 0x000fea0003800000 */
[----:B------:R-:W0:Y:S02]  /*ccd0*/  LDG.E.U8 R16, desc[UR36][R14.64+0x88] ;  /* 0x000088240e107981 */ /* 0x000e24000c1e1100 */
[----:B0-----:R-:W-:-:S05]  /*cce0*/  PRMT R3, R16, 0x8880, RZ ;  /* 0x0000888010037816 */ /* 0x001fca00000000ff */
[----:B------:R-:W-:-:S07]  /*ccf0*/  IMAD R2, R3, R18, RZ ;  /* 0x0000001203027224 */ /* 0x000fce00078e02ff */
.L_x_429:
[----:B------:R-:W-:Y:S05]  /*cd00*/  BSYNC B1 ;  /* 0x0000000000017941 */ /* 0x000fea0003800000 */
.L_x_428:
[----:B0-----:R-:W-:Y:S01]  /*cd10*/  @!P5 IMAD R3, R92, R17, R2 ;  /* 0x000000115c03d224 */ /* 0x001fe200078e0202 */
[----:B------:R-:W-:Y:S04]  /*cd20*/  BSSY B1, `(.L_x_430) ;  /* 0x0000006000017945 */ /* 0x000fe80003800000 */
[----:B------:R0:W-:Y:S01]  /*cd30*/  @!P5 STG.E.U8 desc[UR36][R6.64+0x88], R3 ;  /* 0x000088030600d986 */ /* 0x0001e2000c101124 */
[----:B------:R-:W-:Y:S05]  /*cd40*/  @P6 BRA `(.L_x_431) ;  /* 0x00000000000c6947 */ /* 0x000fea0003800000 */
[----:B------:R-:W0:Y:S02]  /*cd50*/  LDG.E.U8 R16, desc[UR36][R14.64+0x89] ;  /* 0x000089240e107981 */ /* 0x000e24000c1e1100 */
[----:B0-----:R-:W-:-:S05]  /*cd60*/  PRMT R3, R16, 0x8880, RZ ;  /* 0x0000888010037816 */ /* 0x001fca00000000ff */
[----:B------:R-:W-:-:S07]  /*cd70*/  IMAD R2, R3, R18, RZ ;  /* 0x0000001203027224 */ /* 0x000fce00078e02ff */
.L_x_431:
[----:B------:R-:W-:Y:S05]  /*cd80*/  BSYNC B1 ;  /* 0x0000000000017941 */ /* 0x000fea0003800000 */
.L_x_430:
[----:B------:R-:W-:Y:S01]  /*cd90*/  @!P6 IMAD R93, R93, R17, R2 ;  /* 0x000000115d5de224 */ /* 0x000fe200078e0202 */
[----:B------:R-:W-:Y:S04]  /*cda0*/  BSSY B1, `(.L_x_432) ;  /* 0x0000006000017945 */ /* 0x000fe80003800000 */
[----:B------:R0:W-:Y:S01]  /*cdb0*/  @!P6 STG.E.U8 desc[UR36][R6.64+0x89], R93 ;  /* 0x0000895d0600e986 */ /* 0x0001e2000c101124 */
[----:B------:R-:W-:Y:S05]  /*cdc0*/  @P1 BRA `(.L_x_433) ;  /* 0x00000000000c1947 */ /* 0x000fea0003800000 */
[----:B------:R-:W0:Y:S02]  /*cdd0*/  LDG.E.U8 R16, desc[UR36][R156.64+0x88] ;  /* 0x000088249c107981 */ /* 0x000e24000c1e1100 */
[----:B0-----:R-:W-:-:S05]  /*cde0*/  PRMT R3, R16, 0x8880, RZ ;  /* 0x0000888010037816 */ /* 0x001fca00000000ff */
[----:B------:R-:W-:-:S07]  /*cdf0*/  IMAD R2, R3, R18, RZ ;  /* 0x0000001203027224 */ /* 0x000fce00078e02ff */
.L_x_433:
[----:B------:R-:W-:Y:S05]  /*ce00*/  BSYNC B1 ;  /* 0x0000000000017941 */ /* 0x000fea0003800000 */
.L_x_432:
        /* <DEDUP_REMOVED lines=12> */
.L_x_435:
[----:B------:R-:W-:Y:S05]  /*ced0*/  BSYNC B1 ;  /* 0x0000000000017941 */ /* 0x000fea0003800000 */
.L_x_434:
[----:B------:R-:W-:Y:S01]  /*cee0*/  @!P4 IMAD R95, R95, R17, R2 ;  /* 0x000000115f5fc224 */ /* 0x000fe200078e0202 */
[----:B------:R-:W-:Y:S04]  /*cef0*/  BSSY B1, `(.L_x_436) ;  /* 0x0000006000017945 */ /* 0x000fe80003800000 */
[----:B------:R0:W-:Y:S01]  /*cf00*/  @!P4 STG.E.U8 desc[UR36][R8.64+0x89], R95 ;  /* 0x0000895f0800c986 */ /* 0x0001e2000c101124 */
[----:B------:R-:W-:Y:S05]  /*cf10*/  @P3 BRA `(.L_x_437) ;  /* 0x00000000000c3947 */ /* 0x000fea0003800000 */
[----:B------:R-:W0:Y:S02]  /*cf20*/  LDG.E.U8 R16, desc[UR36][R14.64+0x90] ;  /* 0x000090240e107981 */ /* 0x000e24000c1e1100 */
[----:B0-----:R-:W-:-:S05]  /*cf30*/  PRMT R3, R16, 0x8880, RZ ;  /* 0x0000888010037816 */ /* 0x001fca00000000ff */
[----:B------:R-:W-:-:S07]  /*cf40*/  IMAD R2, R3, R18, RZ ;  /* 0x0000001203027224 */ /* 0x000fce00078e02ff */
.L_x_437:
[----:B------:R-:W-:Y:S05]  /*cf50*/  BSYNC B1 ;  /* 0x0000000000017941 */ /* 0x000fea0003800000 */
.L_x_436:
[----:B0-----:R-:W-:Y:S01]  /*cf60*/  @!P3 IMAD R3, R96, R17, R2 ;  /* 0x000000116003b224 */ /* 0x001fe200078e0202 */
[----:B------:R-:W-:Y:S04]  /*cf70*/  BSSY B1, `(.L_x_438) ;  /* 0x0000006000017945 */ /* 0x000fe80003800000 */
[----:B------:R0:W-:Y:S01]  /*cf80*/  @!P3 STG.E.U8 desc[UR36][R6.64+0x90], R3 ;  /* 0x000090030600b986 */ /* 0x0001e2000c101124 */
[----:B------:R-:W-:Y:S05]  /*cf90*/  @P5 BRA `(.L_x_439) ;  /* 0x00000000000c5947 */ /* 0x000fea0003800000 */
[----:B------:R-:W0:Y:S02]  /*cfa0*/  LDG.E.U8 R16, desc[UR36][R14.64+0x91] ;  /* 0x000091240e107981 */ /* 0x000e24000c1e1100 */
[----:B0-----:R-:W-:-:S05]  /*cfb0*/  PRMT R3, R16, 0x8880, RZ ;  /* 0x0000888010037816 */ /* 0x001fca00000000ff */
[----:B------:R-:W-:-:S07]  /*cfc0*/  IMAD R2, R3, R18, RZ ;  /* 0x0000001203027224 */ /* 0x000fce00078e02ff */
.L_x_439:
[----:B------:R-:W-:Y:S05]  /*cfd0*/  BSYNC B1 ;  /* 0x0000000000017941 */ /* 0x000fea0003800000 */
.L_x_438:
[----:B------:R-:W-:Y:S01]  /*cfe0*/  @!P5 IMAD R97, R97, R17, R2 ;  /* 0x000000116161d224 */ /* 0x000fe200078e0202 */
[----:B------:R-:W-:Y:S04]  /*cff0*/  BSSY B1, `(.L_x_440) ;  /* 0x0000006000017945 */ /* 0x000fe80003800000 */
[----:B------:R0:W-:Y:S01]  /*d000*/  @!P5 STG.E.U8 desc[UR36][R6.64+0x91], R97 ;  /* 0x000091610600d986 */ /* 0x0001e2000c101124 */
[----:B------:R-:W-:Y:S05]  /*d010*/  @P6 BRA `(.L_x_441) ;  /* 0x00000000000c6947 */ /* 0x000fea0003800000 */
[----:B------:R-:W0:Y:S02]  /*d020*/  LDG.E.U8 R16, desc[UR36][R156.64+0x90] ;  /* 0x000090249c107981 */ /* 0x000e24000c1e1100 */
[----:B0-----:R-:W-:-:S05]  /*d030*/  PRMT R3, R16, 0x8880, RZ ;  /* 0x0000888010037816 */ /* 0x001fca00000000ff */
[----:B------:R-:W-:-:S07]  /*d040*/  IMAD R2, R3, R18, RZ ;  /* 0x0000001203027224 */ /* 0x000fce00078e02ff */
.L_x_441:
[----:B------:R-:W-:Y:S05]  /*d050*/  BSYNC B1 ;  /* 0x0000000000017941 */ /* 0x000fea0003800000 */
.L_x_440:
[----:B0-----:R-:W-:Y:S01]  /*d060*/  @!P6 IMAD R3, R98, R17, R2 ;  /* 0x000000116203e224 */ /* 0x001fe200078e0202 */
[----:B------:R-:W-:Y:S04]  /*d070*/  BSSY B1, `(.L_x_442) ;  /* 0x0000006000017945 */ /* 0x000fe80003800000 */
[----:B------:R0:W-:Y:S01]  /*d080*/  @!P6 STG.E.U8 desc[UR36][R8.64+0x90], R3 ;  /* 0x000090030800e986 */ /* 0x0001e2000c101124 */
[----:B------:R-:W-:Y:S05]  /*d090*/  @P1 BRA `(.L_x_443) ;  /* 0x00000000000c1947 */ /* 0x000fea0003800000 */
[----:B------:R-:W0:Y:S02]  /*d0a0*/  LDG.E.U8 R16, desc[UR36][R156.64+0x91] ;  /* 0x000091249c107981 */ /* 0x000e24000c1e1100 */
[----:B0-----:R-:W-:-:S05]  /*d0b0*/  PRMT R3, R16, 0x8880, RZ ;  /* 0x0000888010037816 */ /* 0x001fca00000000ff */
[----:B------:R-:W-:-:S07]  /*d0c0*/  IMAD R2, R3, R18, RZ ;  /* 0x0000001203027224 */ /* 0x000fce00078e02ff */
.L_x_443:
[----:B------:R-:W-:Y:S05]  /*d0d0*/  BSYNC B1 ;  /* 0x0000000000017941 */ /* 0x000fea0003800000 */
.L_x_442:
        /* <DEDUP_REMOVED lines=12> */
.L_x_445:
[----:B------:R-:W-:Y:S05]  /*d1a0*/  BSYNC B1 ;  /* 0x0000000000017941 */ /* 0x000fea0003800000 */
.L_x_444:
[----:B0-----:R-:W-:Y:S01]  /*d1b0*/  @!P4 IMAD R3, R100, R17, R2 ;  /* 0x000000116403c224 */ /* 0x001fe200078e0202 */
[----:B------:R-:W-:Y:S04]  /*d1c0*/  BSSY B1, `(.L_x_446) ;  /* 0x0000006000017945 */ /* 0x000fe80003800000 */
[----:B------:R0:W-:Y:S01]  /*d1d0*/  @!P4 STG.E.U8 desc[UR36][R6.64+0x98], R3 ;  /* 0x000098030600c986 */ /* 0x0001e2000c101124 */
[----:B------:R-:W-:Y:S05]  /*d1e0*/  @P3 BRA `(.L_x_447) ;  /* 0x00000000000c3947 */ /* 0x000fea0003800000 */
[----:B------:R-:W0:Y:S02]  /*d1f0*/  LDG.E.U8 R16, desc[UR36][R14.64+0x99] ;  /* 0x000099240e107981 */ /* 0x000e24000c1e1100 */
[----:B0-----:R-:W-:-:S05]  /*d200*/  PRMT R3, R16, 0x8880, RZ ;  /* 0x0000888010037816 */ /* 0x001fca00000000ff */
[----:B------:R-:W-:-:S07]  /*d210*/  IMAD R2, R3, R18, RZ ;  /* 0x0000001203027224 */ /* 0x000fce00078e02ff */
.L_x_447:
[----:B------:R-:W-:Y:S05]  /*d220*/  BSYNC B1 ;  /* 0x0000000000017941 */ /* 0x000fea0003800000 */
.L_x_446:
[----:B------:R-:W-:Y:S01]  /*d230*/  @!P3 IMAD R101, R101, R17, R2 ;  /* 0x000000116565b224 */ /* 0x000fe200078e0202 */
[----:B------:R-:W-:Y:S04]  /*d240*/  BSSY B1, `(.L_x_448) ;  /* 0x0000006000017945 */ /* 0x000fe80003800000 */
[----:B------:R0:W-:Y:S01]  /*d250*/  @!P3 STG.E.U8 desc[UR36][R6.64+0x99], R101 ;  /* 0x000099650600b986 */ /* 0x0001e2000c101124 */
[----:B------:R-:W-:Y:S05]  /*d260*/  @P5 BRA `(.L_x_449) ;  /* 0x00000000000c5947 */ /* 0x000fea0003800000 */
[----:B------:R-:W0:Y:S02]  /*d270*/  LDG.E.U8 R16, desc[UR36][R156.64+0x98] ;  /* 0x000098249c107981 */ /* 0x000e24000c1e1100 */
[----:B0-----:R-:W-:-:S05]  /*d280*/  PRMT R3, R16, 0x8880, RZ ;  /* 0x0000888010037816 */ /* 0x001fca00000000ff */
[----:B------:R-:W-:-:S07]  /*d290*/  IMAD R2, R3, R18, RZ ;  /* 0x0000001203027224 */ /* 0x000fce00078e02ff */
.L_x_449:
[----:B------:R-:W-:Y:S05]  /*d2a0*/  BSYNC B1 ;  /* 0x0000000000017941 */ /* 0x000fea0003800000 */
.L_x_448:
[----:B0-----:R-:W-:Y:S01]  /*d2b0*/  @!P5 IMAD R3, R102, R17, R2 ;  /* 0x000000116603d224 */ /* 0x001fe200078e0202 */
[----:B------:R-:W-:Y:S04]  /*d2c0*/  BSSY B1, `(.L_x_450) ;  /* 0x0000006000017945 */ /* 0x000fe80003800000 */
[----:B------:R0:W-:Y:S01]  /*d2d0*/  @!P5 STG.E.U8 desc[UR36][R8.64+0x98], R3 ;  /* 0x000098030800d986 */ /* 0x0001e2000c101124 */
[----:B------:R-:W-:Y:S05]  /*d2e0*/  @P6 BRA `(.L_x_451) ;  /* 0x00000000000c6947 */ /* 0x000fea0003800000 */
[----:B------:R-:W0:Y:S02]  /*d2f0*/  LDG.E.U8 R16, desc[UR36][R156.64+0x99] ;  /* 0x000099249c107981 */ /* 0x000e24000c1e1100 */
[----:B0-----:R-:W-:-:S05]  /*d300*/  PRMT R3, R16, 0x8880, RZ ;  /* 0x0000888010037816 */ /* 0x001fca00000000ff */
[----:B------:R-:W-:-:S07]  /*d310*/  IMAD R2, R3, R18, RZ ;  /* 0x0000001203027224 */ /* 0x000fce00078e02ff */
.L_x_451:
[----:B------:R-:W-:Y:S05]  /*d320*/  BSYNC B1 ;  /* 0x0000000000017941 */ /* 0x000fea0003800000 */
.L_x_450:
[----:B------:R-:W-:Y:S01]  /*d330*/  @!P6 IMAD R103, R103, R17, R2 ;  /* 0x000000116767e224 */ /* 0x000fe200078e0202 */
[----:B------:R-:W-:Y:S04]  /*d340*/  BSSY B1, `(.L_x_452) ;  /* 0x0000006000017945 */ /* 0x000fe80003800000 */
[----:B------:R0:W-:Y:S01]  /*d350*/  @!P6 STG.E.U8 desc[UR36][R8.64+0x99], R103 ;  /* 0x000099670800e986 */ /* 0x0001e2000c101124 */
[----:B------:R-:W-:Y:S05]  /*d360*/  @P1 BRA `(.L_x_453) ;  /* 0x00000000000c1947 */ /* 0x000fea0003800000 */
[----:B------:R-:W0:Y:S02]  /*d370*/  LDG.E.U8 R16, desc[UR36][R14.64+0xa0] ;  /* 0x0000a0240e107981 */ /* 0x000e24000c1e1100 */
[----:B0-----:R-:W-:-:S05]  /*d380*/  PRMT R3, R16, 0x8880, RZ ;  /* 0x0000888010037816 */ /* 0x001fca00000000ff */
[----:B------:R-:W-:-:S07]  /*d390*/  IMAD R2, R3, R18, RZ ;  /* 0x0000001203027224 */ /* 0x000fce00078e02ff */
.L_x_453:
[----:B------:R-:W-:Y:S05]  /*d3a0*/  BSYNC B1 ;  /* 0x0000000000017941 */ /* 0x000fea0003800000 */
.L_x_452:
        /* <DEDUP_REMOVED lines=12> */
.L_x_455:
[----:B------:R-:W-:Y:S05]  /*d470*/  BSYNC B1 ;  /* 0x0000000000017941 */ /* 0x000fea0003800000 */
.L_x_454:
[----:B------:R-:W-:Y:S01]  /*d480*/  @!P4 IMAD R105, R105, R17, R2 ;  /* 0x000000116969c224 */ /* 0x000fe200078e0202 */
[----:B------:R-:W-:Y:S04]  /*d490*/  BSSY B1, `(.L_x_456) ;  /* 0x0000006000017945 */ /* 0x000fe80003800000 */
[----:B------:R0:W-:Y:S01]  /*d4a0*/  @!P4 STG.E.U8 desc[UR36][R6.64+0xa1], R105 ;  /* 0x0000a1690600c986 */ /* 0x0001e2000c101124 */
[----:B------:R-:W-:Y:S05]  /*d4b0*/  @P3 BRA `(.L_x_457) ;  /* 0x00000000000c3947 */ /* 0x000fea0003800000 */
[----:B------:R-:W0:Y:S02]  /*d4c0*/  LDG.E.U8 R16, desc[UR36][R156.64+0xa0] ;  /* 0x0000a0249c107981 */ /* 0x000e24000c1e1100 */
[----:B0-----:R-:W-:-:S05]  /*d4d0*/  PRMT R3, R16, 0x8880, RZ ;  /* 0x0000888010037816 */ /* 0x001fca00000000ff */
[----:B------:R-:W-:-:S07]  /*d4e0*/  IMAD R2, R3, R18, RZ ;  /* 0x0000001203027224 */ /* 0x000fce00078e02ff */
.L_x_457:
[----:B------:R-:W-:Y:S05]  /*d4f0*/  BSYNC B1 ;  /* 0x0000000000017941 */ /* 0x000fea0003800000 */
.L_x_456:
[----:B0-----:R-:W-:Y:S01]  /*d500*/  @!P3 IMAD R3, R106, R17, R2 ;  /* 0x000000116a03b224 */ /* 0x001fe200078e0202 */
[----:B------:R-:W-:Y:S04]  /*d510*/  BSSY B1, `(.L_x_458) ;  /* 0x0000006000017945 */ /* 0x000fe80003800000 */
[----:B------:R0:W-:Y:S01]  /*d520*/  @!P3 STG.E.U8 desc[UR36][R8.64+0xa0], R3 ;  /* 0x0000a0030800b986 */ /* 0x0001e2000c101124 */
[----:B------:R-:W-:Y:S05]  /*d530*/  @P5 BRA `(.L_x_459) ;  /* 0x00000000000c5947 */ /* 0x000fea0003800000 */
[----:B------:R-:W0:Y:S02]  /*d540*/  LDG.E.U8 R16, desc[UR36][R156.64+0xa1] ;  /* 0x0000a1249c107981 */ /* 0x000e24000c1e1100 */
[----:B0-----:R-:W-:-:S05]  /*d550*/  PRMT R3, R16, 0x8880, RZ ;  /* 0x0000888010037816 */ /* 0x001fca00000000ff */
[----:B------:R-:W-:-:S07]  /*d560*/  IMAD R2, R3, R18, RZ ;  /* 0x0000001203027224 */ /* 0x000fce00078e02ff */
.L_x_459:
[----:B------:R-:W-:Y:S05]  /*d570*/  BSYNC B1 ;  /* 0x0000000000017941 */ /* 0x000fea0003800000 */
.L_x_458:
[----:B------:R-:W-:Y:S01]  /*d580*/  @!P5 IMAD R107, R107, R17, R2 ;  /* 0x000000116b6bd224 */ /* 0x000fe200078e0202 */
[----:B------:R-:W-:Y:S04]  /*d590*/  BSSY B1, `(.L_x_460) ;  /* 0x0000006000017945 */ /* 0x000fe80003800000 */
[----:B------:R0:W-:Y:S01]  /*d5a0*/  @!P5 STG.E.U8 desc[UR36][R8.64+0xa1], R107 ;  /* 0x0000a16b0800d986 */ /* 0x0001e2000c101124 */
[----:B------:R-:W-:Y:S05]  /*d5b0*/  @P6 BRA `(.L_x_461) ;  /* 0x00000000000c6947 */ /* 0x000fea0003800000 */
[----:B------:R-:W0:Y:S02]  /*d5c0*/  LDG.E.U8 R16, desc[UR36][R14.64+0xa8] ;  /* 0x0000a8240e107981 */ /* 0x000e24000c1e1100 */
[----:B0-----:R-:W-:-:S05]  /*d5d0*/  PRMT R3, R16, 0x8880, RZ ;  /* 0x0000888010037816 */ /* 0x001fca00000000ff */
[----:B------:R-:W-:-:S07]  /*d5e0*/  IMAD R2, R3, R18, RZ ;  /* 0x0000001203027224 */ /* 0x000fce00078e02ff */
.L_x_461:
[----:B------:R-:W-:Y:S05]  /*d5f0*/  BSYNC B1 ;  /* 0x0000000000017941 */ /* 0x000fea0003800000 */
.L_x_460:
[----:B0-----:R-:W-:Y:S01]  /*d600*/  @!P6 IMAD R3, R108, R17, R2 ;  /* 0x000000116c03e224 */ /* 0x001fe200078e0202 */
[----:B------:R-:W-:Y:S04]  /*d610*/  BSSY B1, `(.L_x_462) ;  /* 0x0000006000017945 */ /* 0x000fe80003800000 */
[----:B------:R0:W-:Y:S01]  /*d620*/  @!P6 STG.E.U8 desc[UR36][R6.64+0xa8], R3 ;  /* 0x0000a8030600e986 */ /* 0x0001e2000c101124 */
[----:B------:R-:W-:Y:S05]  /*d630*/  @P1 BRA `(.L_x_463) ;  /* 0x00000000000c1947 */ /* 0x000fea0003800000 */
[----:B------:R-:W0:Y:S02]  /*d640*/  LDG.E.U8 R16, desc[UR36][R14.64+0xa9] ;  /* 0x0000a9240e107981 */ /* 0x000e24000c1e1100 */
[----:B0-----:R-:W-:-:S05]  /*d650*/  PRMT R3, R16, 0x8880, RZ ;  /* 0x0000888010037816 */ /* 0x001fca00000000ff */
[----:B------:R-:W-:-:S07]  /*d660*/  IMAD R2, R3, R18, RZ ;  /* 0x0000001203027224 */ /* 0x000fce00078e02ff */
.L_x_463:
[----:B------:R-:W-:Y:S05]  /*d670*/  BSYNC B1 ;  /* 0x0000000000017941 */ /* 0x000fea0003800000 */
.L_x_462:
        /* <DEDUP_REMOVED lines=12> */
.L_x_465:
[----:B------:R-:W-:Y:S05]  /*d740*/  BSYNC B1 ;  /* 0x0000000000017941 */ /* 0x000fea0003800000 */
.L_x_464:
[----:B0-----:R-:W-:Y:S01]  /*d750*/  @!P4 IMAD R3, R110, R17, R2 ;  /* 0x000000116e03c224 */ /* 0x001fe200078e0202 */
[----:B------:R-:W-:Y:S04]  /*d760*/  BSSY B1, `(.L_x_466) ;  /* 0x0000006000017945 */ /* 0x000fe80003800000 */
[----:B------:R0:W-:Y:S01]  /*d770*/  @!P4 STG.E.U8 desc[UR36][R8.64+0xa8], R3 ;  /* 0x0000a8030800c986 */ /* 0x0001e2000c101124 */
[----:B------:R-:W-:Y:S05]  /*d780*/  @P3 BRA `(.L_x_467) ;  /* 0x00000000000c3947 */ /* 0x000fea0003800000 */
[----:B------:R-:W0:Y:S02]  /*d790*/  LDG.E.U8 R16, desc[UR36][R156.64+0xa9] ;  /* 0x0000a9249c107981 */ /* 0x000e24000c1e1100 */
[----:B0-----:R-:W-:-:S05]  /*d7a0*/  PRMT R3, R16, 0x8880, RZ ;  /* 0x0000888010037816 */ /* 0x001fca00000000ff */
[----:B------:R-:W-:-:S07]  /*d7b0*/  IMAD R2, R3, R18, RZ ;  /* 0x0000001203027224 */ /* 0x000fce00078e02ff */
.L_x_467:
[----:B------:R-:W-:Y:S05]  /*d7c0*/  BSYNC B1 ;  /* 0x0000000000017941 */ /* 0x000fea0003800000 */
.L_x_466:
[----:B------:R-:W-:Y:S01]  /*d7d0*/  @!P3 IMAD R111, R111, R17, R2 ;  /* 0x000000116f6fb224 */ /* 0x000fe200078e0202 */
[----:B------:R-:W-:Y:S04]  /*d7e0*/  BSSY B1, `(.L_x_468) ;  /* 0x0000006000017945 */ /* 0x000fe80003800000 */
[----:B------:R0:W-:Y:S01]  /*d7f0*/  @!P3 STG.E.U8 desc[UR36][R8.64+0xa9], R111 ;  /* 0x0000a96f0800b986 */ /* 0x0001e2000c101124 */
[----:B------:R-:W-:Y:S05]  /*d800*/  @P5 BRA `(.L_x_469) ;  /* 0x00000000000c5947 */ /* 0x000fea0003800000 */
[----:B------:R-:W0:Y:S02]  /*d810*/  LDG.E.U8 R16, desc[UR36][R14.64+0xb0] ;  /* 0x0000b0240e107981 */ /* 0x000e24000c1e1100 */
[----:B0-----:R-:W-:-:S05]  /*d820*/  PRMT R3, R16, 0x8880, RZ ;  /* 0x0000888010037816 */ /* 0x001fca00000000ff */
[----:B------:R-:W-:-:S07]  /*d830*/  IMAD R2, R3, R18, RZ ;  /* 0x0000001203027224 */ /* 0x000fce00078e02ff */
.L_x_469:
[----:B------:R-:W-:Y:S05]  /*d840*/  BSYNC B1 ;  /* 0x0000000000017941 */ /* 0x000fea0003800000 */
.L_x_468:
[----:B0-----:R-:W-:Y:S01]  /*d850*/  @!P5 IMAD R3, R112, R17, R2 ;  /* 0x000000117003d224 */ /* 0x001fe200078e0202 */
[----:B------:R-:W-:Y:S04]  /*d860*/  BSSY B1, `(.L_x_470) ;  /* 0x0000006000017945 */ /* 0x000fe80003800000 */
[----:B------:R0:W-:Y:S01]  /*d870*/  @!P5 STG.E.U8 desc[UR36][R6.64+0xb0], R3 ;  /* 0x0000b0030600d986 */ /* 0x0001e2000c101124 */
[----:B------:R-:W-:Y:S05]  /*d880*/  @P6 BRA `(.L_x_471) ;  /* 0x00000000000c6947 */ /* 0x000fea0003800000 */
[----:B------:R-:W0:Y:S02]  /*d890*/  LDG.E.U8 R16, desc[UR36][R14.64+0xb1] ;  /* 0x0000b1240e107981 */ /* 0x000e24000c1e1100 */
[----:B0-----:R-:W-:-:S05]  /*d8a0*/  PRMT R3, R16, 0x8880, RZ ;  /* 0x0000888010037816 */ /* 0x001fca00000000ff */
[----:B------:R-:W-:-:S07]  /*d8b0*/  IMAD R2, R3, R18, RZ ;  /* 0x0000001203027224 */ /* 0x000fce00078e02ff */
.L_x_471:
[----:B------:R-:W-:Y:S05]  /*d8c0*/  BSYNC B1 ;  /* 0x0000000000017941 */ /* 0x000fea0003800000 */
.L_x_470:
[----:B------:R-:W-:Y:S01]  /*d8d0*/  @!P6 IMAD R113, R113, R17, R2 ;  /* 0x000000117171e224 */ /* 0x000fe200078e0202 */
[----:B------:R-:W-:Y:S04]  /*d8e0*/  BSSY B1, `(.L_x_472) ;  /* 0x0000006000017945 */ /* 0x000fe80003800000 */
[----:B------:R0:W-:Y:S01]  /*d8f0*/  @!P6 STG.E.U8 desc[UR36][R6.64+0xb1], R113 ;  /* 0x0000b1710600e986 */ /* 0x0001e2000c101124 */
[----:B------:R-:W-:Y:S05]  /*d900*/  @P1 BRA `(.L_x_473) ;  /* 0x00000000000c1947 */ /* 0x000fea0003800000 */
[----:B------:R-:W0:Y:S02]  /*d910*/  LDG.E.U8 R16, desc[UR36][R156.64+0xb0] ;  /* 0x0000b0249c107981 */ /* 0x000e24000c1e1100 */
[----:B0-----:R-:W-:-:S05]  /*d920*/  PRMT R3, R16, 0x8880, RZ ;  /* 0x0000888010037816 */ /* 0x001fca00000000ff */
[----:B------:R-:W-:-:S07]  /*d930*/  IMAD R2, R3, R18, RZ ;  /* 0x0000001203027224 */ /* 0x000fce00078e02ff */
.L_x_473:
[----:B------:R-:W-:Y:S05]  /*d940*/  BSYNC B1 ;  /* 0x0000000000017941 */ /* 0x000fea0003800000 */
.L_x_472:
        /* <DEDUP_REMOVED lines=12> */
.L_x_475:
[----:B------:R-:W-:Y:S05]  /*da10*/  BSYNC B1 ;  /* 0x0000000000017941 */ /* 0x000fea0003800000 */
.L_x_474:
[----:B------:R-:W-:Y:S01]  /*da20*/  @!P4 IMAD R115, R115, R17, R2 ;  /* 0x000000117373c224 */ /* 0x000fe200078e0202 */
[----:B------:R-:W-:Y:S04]  /*da30*/  BSSY B1, `(.L_x_476) ;  /* 0x0000006000017945 */ /* 0x000fe80003800000 */
[----:B------:R0:W-:Y:S01]  /*da40*/  @!P4 STG.E.U8 desc[UR36][R8.64+0xb1], R115 ;  /* 0x0000b1730800c986 */ /* 0x0001e2000c101124 */
[----:B------:R-:W-:Y:S05]  /*da50*/  @P3 BRA `(.L_x_477) ;  /* 0x00000000000c3947 */ /* 0x000fea0003800000 */
[----:B------:R-:W0:Y:S02]  /*da60*/  LDG.E.U8 R16, desc[UR36][R14.64+0xb8] ;  /* 0x0000b8240e107981 */ /* 0x000e24000c1e1100 */
[----:B0-----:R-:W-:-:S05]  /*da70*/  PRMT R3, R16, 0x8880, RZ ;  /* 0x0000888010037816 */ /* 0x001fca00000000ff */
[----:B------:R-:W-:-:S07]  /*da80*/  IMAD R2, R3, R18, RZ ;  /* 0x0000001203027224 */ /* 0x000fce00078e02ff */
.L_x_477:
[----:B------:R-:W-:Y:S05]  /*da90*/  BSYNC B1 ;  /* 0x0000000000017941 */ /* 0x000fea0003800000 */
.L_x_476:
[----:B0-----:R-:W-:Y:S01]  /*daa0*/  @!P3 IMAD R3, R116, R17, R2 ;  /* 0x000000117403b224 */ /* 0x001fe200078e0202 */
[----:B------:R-:W-:Y:S04]  /*dab0*/  BSSY B1, `(.L_x_478) ;  /* 0x0000006000017945 */ /* 0x000fe80003800000 */
[----:B------:R0:W-:Y:S01]  /*dac0*/  @!P3 STG.E.U8 desc[UR36][R6.64+0xb8], R3 ;  /* 0x0000b8030600b986 */ /* 0x0001e2000c101124 */
[----:B------:R-:W-:Y:S05]  /*dad0*/  @P5 BRA `(.L_x_479) ;  /* 0x00000000000c5947 */ /* 0x000fea0003800000 */
[----:B------:R-:W0:Y:S02]  /*dae0*/  LDG.E.U8 R16, desc[UR36][R14.64+0xb9] ;  /* 0x0000b9240e107981 */ /* 0x000e24000c1e1100 */
[----:B0-----:R-:W-:-:S05]  /*daf0*/  PRMT R3, R16, 0x8880, RZ ;  /* 0x0000888010037816 */ /* 0x001fca00000000ff */
[----:B------:R-:W-:-:S07]  /*db00*/  IMAD R2, R3, R18, RZ ;  /* 0x0000001203027224 */ /* 0x000fce00078e02ff */
.L_x_479:
[----:B------:R-:W-:Y:S05]  /*db10*/  BSYNC B1 ;  /* 0x0000000000017941 */ /* 0x000fea0003800000 */
.L_x_478:
[----:B------:R-:W-:Y:S01]  /*db20*/  @!P5 IMAD R117, R117, R17, R2 ;  /* 0x000000117575d224 */ /* 0x000fe200078e0202 */
[----:B------:R-:W-:Y:S04]  /*db30*/  BSSY B1, `(.L_x_480) ;  /* 0x0000006000017945 */ /* 0x000fe80003800000 */
[----:B------:R0:W-:Y:S01]  /*db40*/  @!P5 STG.E.U8 desc[UR36][R6.64+0xb9], R117 ;  /* 0x0000b9750600d986 */ /* 0x0001e2000c101124 */
[----:B------:R-:W-:Y:S05]  /*db50*/  @P6 BRA `(.L_x_481) ;  /* 0x00000000000c6947 */ /* 0x000fea0003800000 */
[----:B------:R-:W0:Y:S02]  /*db60*/  LDG.E.U8 R16, desc[UR36][R156.64+0xb8] ;  /* 0x0000b8249c107981 */ /* 0x000e24000c1e1100 */
[----:B0-----:R-:W-:-:S05]  /*db70*/  PRMT R3, R16, 0x8880, RZ ;  /* 0x0000888010037816 */ /* 0x001fca00000000ff */
[----:B------:R-:W-:-:S07]  /*db80*/  IMAD R2, R3, R18, RZ ;  /* 0x0000001203027224 */ /* 0x000fce00078e02ff */
.L_x_481:
[----:B------:R-:W-:Y:S05]  /*db90*/  BSYNC B1 ;  /* 0x0000000000017941 */ /* 0x000fea0003800000 */
.L_x_480:
[----:B0-----:R-:W-:Y:S01]  /*dba0*/  @!P6 IMAD R3, R118, R17, R2 ;  /* 0x000000117603e224 */ /* 0x001fe200078e0202 */
[----:B------:R-:W-:Y:S04]  /*dbb0*/  BSSY B1, `(.L_x_482) ;  /* 0x0000006000017945 */ /* 0x000fe80003800000 */
[----:B------:R0:W-:Y:S01]  /*dbc0*/  @!P6 STG.E.U8 desc[UR36][R8.64+0xb8], R3 ;  /* 0x0000b8030800e986 */ /* 0x0001e2000c101124 */
[----:B------:R-:W-:Y:S05]  /*dbd0*/  @P1 BRA `(.L_x_483) ;  /* 0x00000000000c1947 */ /* 0x000fea0003800000 */
[----:B------:R-:W0:Y:S02]  /*dbe0*/  LDG.E.U8 R16, desc[UR36][R156.64+0xb9] ;  /* 0x0000b9249c107981 */ /* 0x000e24000c1e1100 */
[----:B0-----:R-:W-:-:S05]  /*dbf0*/  PRMT R3, R16, 0x8880, RZ ;  /* 0x0000888010037816 */ /* 0x001fca00000000ff */
[----:B------:R-:W-:-:S07]  /*dc00*/  IMAD R2, R3, R18, RZ ;  /* 0x0000001203027224 */ /* 0x000fce00078e02ff */
.L_x_483:
[----:B------:R-:W-:Y:S05]  /*dc10*/  BSYNC B1 ;  /* 0x0000000000017941 */ /* 0x000fea0003800000 */
.L_x_482:
        /* <DEDUP_REMOVED lines=12> */
.L_x_485:
[----:B------:R-:W-:Y:S05]  /*dce0*/  BSYNC B1 ;  /* 0x0000000000017941 */ /* 0x000fea0003800000 */
.L_x_484:
[----:B0-----:R-:W-:Y:S01]  /*dcf0*/  @!P4 IMAD R3, R120, R17, R2 ;  /* 0x000000117803c224 */ /* 0x001fe200078e0202 */
[----:B------:R-:W-:Y:S04]  /*dd00*/  BSSY B1, `(.L_x_486) ;  /* 0x0000006000017945 */ /* 0x000fe80003800000 */
[----:B------:R0:W-:Y:S01]  /*dd10*/  @!P4 STG.E.U8 desc[UR36][R6.64+0xc0], R3 ;  /* 0x0000c0030600c986 */ /* 0x0001e2000c101124 */
[----:B------:R-:W-:Y:S05]  /*dd20*/  @P3 BRA `(.L_x_487) ;  /* 0x00000000000c3947 */ /* 0x000fea0003800000 */
[----:B------:R-:W0:Y:S02]  /*dd30*/  LDG.E.U8 R16, desc[UR36][R14.64+0xc1] ;  /* 0x0000c1240e107981 */ /* 0x000e24000c1e1100 */
[----:B0-----:R-:W-:-:S05]  /*dd40*/  PRMT R3, R16, 0x8880, RZ ;  /* 0x0000888010037816 */ /* 0x001fca00000000ff */
[----:B------:R-:W-:-:S07]  /*dd50*/  IMAD R2, R3, R18, RZ ;  /* 0x0000001203027224 */ /* 0x000fce00078e02ff */
.L_x_487:
[----:B------:R-:W-:Y:S05]  /*dd60*/  BSYNC B1 ;  /* 0x0000000000017941 */ /* 0x000fea0003800000 */
.L_x_486:
[----:B------:R-:W-:Y:S01]  /*dd70*/  @!P3 IMAD R121, R121, R17, R2 ;  /* 0x000000117979b224 */ /* 0x000fe200078e0202 */
[----:B------:R-:W-:Y:S04]  /*dd80*/  BSSY B1, `(.L_x_488) ;  /* 0x0000006000017945 */ /* 0x000fe80003800000 */
[----:B------:R0:W-:Y:S01]  /*dd90*/  @!P3 STG.E.U8 desc[UR36][R6.64+0xc1], R121 ;  /* 0x0000c1790600b986 */ /* 0x0001e2000c101124 */
[----:B------:R-:W-:Y:S05]  /*dda0*/  @P5 BRA `(.L_x_489) ;  /* 0x00000000000c5947 */ /* 0x000fea0003800000 */
[----:B------:R-:W0:Y:S02]  /*ddb0*/  LDG.E.U8 R16, desc[UR36][R156.64+0xc0] ;  /* 0x0000c0249c107981 */ /* 0x000e24000c1e1100 */
[----:B0-----:R-:W-:-:S05]  /*ddc0*/  PRMT R3, R16, 0x8880, RZ ;  /* 0x0000888010037816 */ /* 0x001fca00000000ff */
[----:B------:R-:W-:-:S07]  /*ddd0*/  IMAD R2, R3, R18, RZ ;  /* 0x0000001203027224 */ /* 0x000fce00078e02ff */
.L_x_489:
[----:B------:R-:W-:Y:S05]  /*dde0*/  BSYNC B1 ;  /* 0x0000000000017941 */ /* 0x000fea0003800000 */
.L_x_488:
[----:B0-----:R-:W-:Y:S01]  /*ddf0*/  @!P5 IMAD R3, R122, R17, R2 ;  /* 0x000000117a03d224 */ /* 0x001fe200078e0202 */
[----:B------:R-:W-:Y:S04]  /*de00*/  BSSY B1, `(.L_x_490) ;  /* 0x0000006000017945 */ /* 0x000fe80003800000 */
[----:B------:R0:W-:Y:S01]  /*de10*/  @!P5 STG.E.U8 desc[UR36][R8.64+0xc0], R3 ;  /* 0x0000c0030800d986 */ /* 0x0001e2000c101124 */
[----:B------:R-:W-:Y:S05]  /*de20*/  @P6 BRA `(.L_x_491) ;  /* 0x00000000000c6947 */ /* 0x000fea0003800000 */
[----:B------:R-:W0:Y:S02]  /*de30*/  LDG.E.U8 R16, desc[UR36][R156.64+0xc1] ;  /* 0x0000c1249c107981 */ /* 0x000e24000c1e1100 */
[----:B0-----:R-:W-:-:S05]  /*de40*/  PRMT R3, R16, 0x8880, RZ ;  /* 0x0000888010037816 */ /* 0x001fca00000000ff */
[----:B------:R-:W-:-:S07]  /*de50*/  IMAD R2, R3, R18, RZ ;  /* 0x0000001203027224 */ /* 0x000fce00078e02ff */
.L_x_491:
[----:B------:R-:W-:Y:S05]  /*de60*/  BSYNC B1 ;  /* 0x0000000000017941 */ /* 0x000fea0003800000 */
.L_x_490:
[----:B------:R-:W-:Y:S01]  /*de70*/  @!P6 IMAD R123, R123, R17, R2 ;  /* 0x000000117b7be224 */ /* 0x000fe200078e0202 */
[----:B------:R-:W-:Y:S04]  /*de80*/  BSSY B1, `(.L_x_492) ;  /* 0x0000006000017945 */ /* 0x000fe80003800000 */
[----:B------:R0:W-:Y:S01]  /*de90*/  @!P6 STG.E.U8 desc[UR36][R8.64+0xc1], R123 ;  /* 0x0000c17b0800e986 */ /* 0x0001e2000c101124 */
[----:B------:R-:W-:Y:S05]  /*dea0*/  @P1 BRA `(.L_x_493) ;  /* 0x00000000000c1947 */ /* 0x000fea0003800000 */
[----:B------:R-:W0:Y:S02]  /*deb0*/  LDG.E.U8 R16, desc[UR36][R14.64+0xc8] ;  /* 0x0000c8240e107981 */ /* 0x000e24000c1e1100 */
[----:B0-----:R-:W-:-:S05]  /*dec0*/  PRMT R3, R16, 0x8880, RZ ;  /* 0x0000888010037816 */ /* 0x001fca00000000ff */
[----:B------:R-:W-:-:S07]  /*ded0*/  IMAD R2, R3, R18, RZ ;  /* 0x0000001203027224 */ /* 0x000fce00078e02ff */
.L_x_493:
[----:B------:R-:W-:Y:S05]  /*dee0*/  BSYNC B1 ;  /* 0x0000000000017941 */ /* 0x000fea0003800000 */
.L_x_492:
        /* <DEDUP_REMOVED lines=12> */
.L_x_495:
[----:B------:R-:W-:Y:S05]  /*dfb0*/  BSYNC B1 ;  /* 0x0000000000017941 */ /* 0x000fea0003800000 */
.L_x_494:
[----:B------:R-:W-:Y:S01]  /*dfc0*/  @!P4 IMAD R125, R125, R17, R2 ;  /* 0x000000117d7dc224 */ /* 0x000fe200078e0202 */
[----:B------:R-:W-:Y:S04]  /*dfd0*/  BSSY B1, `(.L_x_496) ;  /* 0x0000006000017945 */ /* 0x000fe80003800000 */
[----:B------:R0:W-:Y:S01]  /*dfe0*/  @!P4 STG.E.U8 desc[UR36][R6.64+0xc9], R125 ;  /* 0x0000c97d0600c986 */ /* 0x0001e2000c101124 */
[----:B------:R-:W-:Y:S05]  /*dff0*/  @P3 BRA `(.L_x_497) ;  /* 0x00000000000c3947 */ /* 0x000fea0003800000 */
[----:B------:R-:W0:Y:S02]  /*e000*/  LDG.E.U8 R16, desc[UR36][R156.64+0xc8] ;  /* 0x0000c8249c107981 */ /* 0x000e24000c1e1100 */
[----:B0-----:R-:W-:-:S05]  /*e010*/  PRMT R3, R16, 0x8880, RZ ;  /* 0x0000888010037816 */ /* 0x001fca00000000ff */
[----:B------:R-:W-:-:S07]  /*e020*/  IMAD R2, R3, R18, RZ ;  /* 0x0000001203027224 */ /* 0x000fce00078e02ff */
.L_x_497:
[----:B------:R-:W-:Y:S05]  /*e030*/  BSYNC B1 ;  /* 0x0000000000017941 */ /* 0x000fea0003800000 */
.L_x_496:
[----:B0-----:R-:W-:Y:S01]  /*e040*/  @!P3 IMAD R3, R126, R17, R2 ;  /* 0x000000117e03b224 */ /* 0x001fe200078e0202 */
[----:B------:R-:W-:Y:S04]  /*e050*/  BSSY B1, `(.L_x_498) ;  /* 0x0000006000017945 */ /* 0x000fe80003800000 */
[----:B------:R0:W-:Y:S01]  /*e060*/  @!P3 STG.E.U8 desc[UR36][R8.64+0xc8], R3 ;  /* 0x0000c8030800b986 */ /* 0x0001e2000c101124 */
[----:B------:R-:W-:Y:S05]  /*e070*/  @P5 BRA `(.L_x_499) ;  /* 0x00000000000c5947 */ /* 0x000fea0003800000 */
[----:B------:R-:W0:Y:S02]  /*e080*/  LDG.E.U8 R16, desc[UR36][R156.64+0xc9] ;  /* 0x0000c9249c107981 */ /* 0x000e24000c1e1100 */
[----:B0-----:R-:W-:-:S05]  /*e090*/  PRMT R3, R16, 0x8880, RZ ;  /* 0x0000888010037816 */ /* 0x001fca00000000ff */
[----:B------:R-:W-:-:S07]  /*e0a0*/  IMAD R2, R3, R18, RZ ;  /* 0x0000001203027224 */ /* 0x000fce00078e02ff */
.L_x_499:
[----:B------:R-:W-:Y:S05]  /*e0b0*/  BSYNC B1 ;  /* 0x0000000000017941 */ /* 0x000fea0003800000 */
.L_x_498:
[----:B------:R-:W-:Y:S01]  /*e0c0*/  @!P5 IMAD R127, R127, R17, R2 ;  /* 0x000000117f7fd224 */ /* 0x000fe200078e0202 */
[----:B------:R-:W-:Y:S04]  /*e0d0*/  BSSY B1, `(.L_x_500) ;  /* 0x0000006000017945 */ /* 0x000fe80003800000 */
[----:B------:R0:W-:Y:S01]  /*e0e0*/  @!P5 STG.E.U8 desc[UR36][R8.64+0xc9], R127 ;  /* 0x0000c97f0800d986 */ /* 0x0001e2000c101124 */
[----:B------:R-:W-:Y:S05]  /*e0f0*/  @P6 BRA `(.L_x_501) ;  /* 0x00000000000c6947 */ /* 0x000fea0003800000 */
[----:B------:R-:W0:Y:S02]  /*e100*/  LDG.E.U8 R16, desc[UR36][R14.64+0xd0] ;  /* 0x0000d0240e107981 */ /* 0x000e24000c1e1100 */
[----:B0-----:R-:W-:-:S05]  /*e110*/  PRMT R3, R16, 0x8880, RZ ;  /* 0x0000888010037816 */ /* 0x001fca00000000ff */
[----:B------:R-:W-:-:S07]  /*e120*/  IMAD R2, R3, R18, RZ ;  /* 0x0000001203027224 */ /* 0x000fce00078e02ff */
.L_x_501:
[----:B------:R-:W-:Y:S05]  /*e130*/  BSYNC B1 ;  /* 0x0000000000017941 */ /* 0x000fea0003800000 */
.L_x_500:
[----:B0-----:R-:W-:Y:S01]  /*e140*/  @!P6 IMAD R3, R128, R17, R2 ;  /* 0x000000118003e224 */ /* 0x001fe200078e0202 */
[----:B------:R-:W-:Y:S04]  /*e150*/  BSSY B1, `(.L_x_502) ;  /* 0x0000006000017945 */ /* 0x000fe80003800000 */
[----:B------:R0:W-:Y:S01]  /*e160*/  @!P6 STG.E.U8 desc[UR36][R6.64+0xd0], R3 ;  /* 0x0000d0030600e986 */ /* 0x0001e2000c101124 */
[----:B------:R-:W-:Y:S05]  /*e170*/  @P1 BRA `(.L_x_503) ;  /* 0x00000000000c1947 */ /* 0x000fea0003800000 */
[----:B------:R-:W0:Y:S02]  /*e180*/  LDG.E.U8 R16, desc[UR36][R14.64+0xd1] ;  /* 0x0000d1240e107981 */ /* 0x000e24000c1e1100 */
[----:B0-----:R-:W-:-:S05]  /*e190*/  PRMT R3, R16, 0x8880, RZ ;  /* 0x0000888010037816 */ /* 0x001fca00000000ff */
[----:B------:R-:W-:-:S07]  /*e1a0*/  IMAD R2, R3, R18, RZ ;  /* 0x0000001203027224 */ /* 0x000fce00078e02ff */
.L_x_503:
[----:B------:R-:W-:Y:S05]  /*e1b0*/  BSYNC B1 ;  /* 0x0000000000017941 */ /* 0x000fea0003800000 */
.L_x_502:
        /* <DEDUP_REMOVED lines=12> */
.L_x_505:
[----:B------:R-:W-:Y:S05]  /*e280*/  BSYNC B1 ;  /* 0x0000000000017941 */ /* 0x000fea0003800000 */
.L_x_504:
[----:B0-----:R-:W-:Y:S01]  /*e290*/  @!P4 IMAD R3, R130, R17, R2 ;  /* 0x000000118203c224 */ /* 0x001fe200078e0202 */
[----:B------:R-:W-:Y:S04]  /*e2a0*/  BSSY B1, `(.L_x_506) ;  /* 0x0000006000017945 */ /* 0x000fe80003800000 */
[----:B------:R0:W-:Y:S01]  /*e2b0*/  @!P4 STG.E.U8 desc[UR36][R8.64+0xd0], R3 ;  /* 0x0000d0030800c986 */ /* 0x0001e2000c101124 */
[----:B------:R-:W-:Y:S05]  /*e2c0*/  @P3 BRA `(.L_x_507) ;  /* 0x00000000000c3947 */ /* 0x000fea0003800000 */
[----:B------:R-:W0:Y:S02]  /*e2d0*/  LDG.E.U8 R16, desc[UR36][R156.64+0xd1] ;  /* 0x0000d1249c107981 */ /* 0x000e24000c1e1100 */
[----:B0-----:R-:W-:-:S05]  /*e2e0*/  PRMT R3, R16, 0x8880, RZ ;  /* 0x0000888010037816 */ /* 0x001fca00000000ff */
[----:B------:R-:W-:-:S07]  /*e2f0*/  IMAD R2, R3, R18, RZ ;  /* 0x0000001203027224 */ /* 0x000fce00078e02ff */
.L_x_507:
[----:B------:R-:W-:Y:S05]  /*e300*/  BSYNC B1 ;  /* 0x0000000000017941 */ /* 0x000fea0003800000 */
.L_x_506:
[----:B------:R-:W-:Y:S01]  /*e310*/  @!P3 IMAD R131, R131, R17, R2 ;  /* 0x000000118383b224 */ /* 0x000fe200078e0202 */
[----:B------:R-:W-:Y:S04]  /*e320*/  BSSY B1, `(.L_x_508) ;  /* 0x0000006000017945 */ /* 0x000fe80003800000 */
[----:B------:R0:W-:Y:S01]  /*e330*/  @!P3 STG.E.U8 desc[UR36][R8.64+0xd1], R131 ;  /* 0x0000d1830800b986 */ /* 0x0001e2000c101124 */
[----:B------:R-:W-:Y:S05]  /*e340*/  @P5 BRA `(.L_x_509) ;  /* 0x00000000000c5947 */ /* 0x000fea0003800000 */
[----:B------:R-:W0:Y:S02]  /*e350*/  LDG.E.U8 R16, desc[UR36][R14.64+0xd8] ;  /* 0x0000d8240e107981 */ /* 0x000e24000c1e1100 */
[----:B0-----:R-:W-:-:S05]  /*e360*/  PRMT R3, R16, 0x8880, RZ ;  /* 0x0000888010037816 */ /* 0x001fca00000000ff */
[----:B------:R-:W-:-:S07]  /*e370*/  IMAD R2, R3, R18, RZ ;  /* 0x0000001203027224 */ /* 0x000fce00078e02ff */
.L_x_509:
[----:B------:R-:W-:Y:S05]  /*e380*/  BSYNC B1 ;  /* 0x0000000000017941 */ /* 0x000fea0003800000 */
.L_x_508:
[----:B0-----:R-:W-:Y:S01]  /*e390*/  @!P5 IMAD R3, R132, R17, R2 ;  /* 0x000000118403d224 */ /* 0x001fe200078e0202 */
[----:B------:R-:W-:Y:S04]  /*e3a0*/  BSSY B1, `(.L_x_510) ;  /* 0x0000006000017945 */ /* 0x000fe80003800000 */
[----:B------:R0:W-:Y:S01]  /*e3b0*/  @!P5 STG.E.U8 desc[UR36][R6.64+0xd8], R3 ;  /* 0x0000d8030600d986 */ /* 0x0001e2000c101124 */
[----:B------:R-:W-:Y:S05]  /*e3c0*/  @P6 BRA `(.L_x_511) ;  /* 0x00000000000c6947 */ /* 0x000fea0003800000 */
[----:B------:R-:W0:Y:S02]  /*e3d0*/  LDG.E.U8 R16, desc[UR36][R14.64+0xd9] ;  /* 0x0000d9240e107981 */ /* 0x000e24000c1e1100 */
[----:B0-----:R-:W-:-:S05]  /*e3e0*/  PRMT R3, R16, 0x8880, RZ ;  /* 0x0000888010037816 */ /* 0x001fca00000000ff */
[----:B------:R-:W-:-:S07]  /*e3f0*/  IMAD R2, R3, R18, RZ ;  /* 0x0000001203027224 */ /* 0x000fce00078e02ff */
.L_x_511:
[----:B------:R-:W-:Y:S05]  /*e400*/  BSYNC B1 ;  /* 0x0000000000017941 */ /* 0x000fea0003800000 */
.L_x_510:
[----:B------:R-:W-:Y:S01]  /*e410*/  @!P6 IMAD R133, R133, R17, R2 ;  /* 0x000000118585e224 */ /* 0x000fe200078e0202 */
[----:B------:R-:W-:Y:S04]  /*e420*/  BSSY B1, `(.L_x_512) ;  /* 0x0000006000017945 */ /* 0x000fe80003800000 */
[----:B------:R0:W-:Y:S01]  /*e430*/  @!P6 STG.E.U8 desc[UR36][R6.64+0xd9], R133 ;  /* 0x0000d9850600e986 */ /* 0x0001e2000c101124 */
[----:B------:R-:W-:Y:S05]  /*e440*/  @P1 BRA `(.L_x_513) ;  /* 0x00000000000c1947 */ /* 0x000fea0003800000 */
[----:B------:R-:W0:Y:S02]  /*e450*/  LDG.E.U8 R16, desc[UR36][R156.64+0xd8] ;  /* 0x0000d8249c107981 */ /* 0x000e24000c1e1100 */
[----:B0-----:R-:W-:-:S05]  /*e460*/  PRMT R3, R16, 0x8880, RZ ;  /* 0x0000888010037816 */ /* 0x001fca00000000ff */
[----:B------:R-:W-:-:S07]  /*e470*/  IMAD R2, R3, R18, RZ ;  /* 0x0000001203027224 */ /* 0x000fce00078e02ff */
.L_x_513:
[----:B------:R-:W-:Y:S05]  /*e480*/  BSYNC B1 ;  /* 0x0000000000017941 */ /* 0x000fea0003800000 */
.L_x_512:
        /* <DEDUP_REMOVED lines=12> */
.L_x_515:
[----:B------:R-:W-:Y:S05]  /*e550*/  BSYNC B1 ;  /* 0x0000000000017941 */ /* 0x000fea0003800000 */
.L_x_514:
[----:B------:R-:W-:Y:S01]  /*e560*/  @!P4 IMAD R135, R135, R17, R2 ;  /* 0x000000118787c224 */ /* 0x000fe200078e0202 */
[----:B------:R-:W-:Y:S04]  /*e570*/  BSSY B1, `(.L_x_516) ;  /* 0x0000006000017945 */ /* 0x000fe80003800000 */
[----:B------:R0:W-:Y:S01]  /*e580*/  @!P4 STG.E.U8 desc[UR36][R8.64+0xd9], R135 ;  /* 0x0000d9870800c986 */ /* 0x0001e2000c101124 */
[----:B------:R-:W-:Y:S05]  /*e590*/  @P3 BRA `(.L_x_517) ;  /* 0x00000000000c3947 */ /* 0x000fea0003800000 */
[----:B------:R-:W0:Y:S02]  /*e5a0*/  LDG.E.U8 R16, desc[UR36][R14.64+0xe0] ;  /* 0x0000e0240e107981 */ /* 0x000e24000c1e1100 */
[----:B0-----:R-:W-:-:S05]  /*e5b0*/  PRMT R3, R16, 0x8880, RZ ;  /* 0x0000888010037816 */ /* 0x001fca00000000ff */
[----:B------:R-:W-:-:S07]  /*e5c0*/  IMAD R2, R3, R18, RZ ;  /* 0x0000001203027224 */ /* 0x000fce00078e02ff */
.L_x_517:
[----:B------:R-:W-:Y:S05]  /*e5d0*/  BSYNC B1 ;  /* 0x0000000000017941 */ /* 0x000fea0003800000 */
.L_x_516:
[----:B0-----:R-:W-:Y:S01]  /*e5e0*/  @!P3 IMAD R3, R136, R17, R2 ;  /* 0x000000118803b224 */ /* 0x001fe200078e0202 */
[----:B------:R-:W-:Y:S04]  /*e5f0*/  BSSY B1, `(.L_x_518) ;  /* 0x0000006000017945 */ /* 0x000fe80003800000 */
[----:B------:R0:W-:Y:S01]  /*e600*/  @!P3 STG.E.U8 desc[UR36][R6.64+0xe0], R3 ;  /* 0x0000e0030600b986 */ /* 0x0001e2000c101124 */
[----:B------:R-:W-:Y:S05]  /*e610*/  @P5 BRA `(.L_x_519) ;  /* 0x00000000000c5947 */ /* 0x000fea0003800000 */
[----:B------:R-:W0:Y:S02]  /*e620*/  LDG.E.U8 R16, desc[UR36][R14.64+0xe1] ;  /* 0x0000e1240e107981 */ /* 0x000e24000c1e1100 */
[----:B0-----:R-:W-:-:S05]  /*e630*/  PRMT R3, R16, 0x8880, RZ ;  /* 0x0000888010037816 */ /* 0x001fca00000000ff */
[----:B------:R-:W-:-:S07]  /*e640*/  IMAD R2, R3, R18, RZ ;  /* 0x0000001203027224 */ /* 0x000fce00078e02ff */
.L_x_519:
[----:B------:R-:W-:Y:S05]  /*e650*/  BSYNC B1 ;  /* 0x0000000000017941 */ /* 0x000fea0003800000 */
.L_x_518:
[----:B------:R-:W-:Y:S01]  /*e660*/  @!P5 IMAD R137, R137, R17, R2 ;  /* 0x000000118989d224 */ /* 0x000fe200078e0202 */
[----:B------:R-:W-:Y:S04]  /*e670*/  BSSY B1, `(.L_x_520) ;  /* 0x0000006000017945 */ /* 0x000fe80003800000 */
[----:B------:R0:W-:Y:S01]  /*e680*/  @!P5 STG.E.U8 desc[UR36][R6.64+0xe1], R137 ;  /* 0x0000e1890600d986 */ /* 0x0001e2000c101124 */
[----:B------:R-:W-:Y:S05]  /*e690*/  @P6 BRA `(.L_x_521) ;  /* 0x00000000000c6947 */ /* 0x000fea0003800000 */
[----:B------:R-:W0:Y:S02]  /*e6a0*/  LDG.E.U8 R16, desc[UR36][R156.64+0xe0] ;  /* 0x0000e0249c107981 */ /* 0x000e24000c1e1100 */
[----:B0-----:R-:W-:-:S05]  /*e6b0*/  PRMT R3, R16, 0x8880, RZ ;  /* 0x0000888010037816 */ /* 0x001fca00000000ff */
[----:B------:R-:W-:-:S07]  /*e6c0*/  IMAD R2, R3, R18, RZ ;  /* 0x0000001203027224 */ /* 0x000fce00078e02ff */
.L_x_521:
[----:B------:R-:W-:Y:S05]  /*e6d0*/  BSYNC B1 ;  /* 0x0000000000017941 */ /* 0x000fea0003800000 */
.L_x_520:
[----:B0-----:R-:W-:Y:S01]  /*e6e0*/  @!P6 IMAD R3, R138, R17, R2 ;  /* 0x000000118a03e224 */ /* 0x001fe200078e0202 */
[----:B------:R-:W-:Y:S04]  /*e6f0*/  BSSY B1, `(.L_x_522) ;  /* 0x0000006000017945 */ /* 0x000fe80003800000 */
[----:B------:R0:W-:Y:S01]  /*e700*/  @!P6 STG.E.U8 desc[UR36][R8.64+0xe0], R3 ;  /* 0x0000e0030800e986 */ /* 0x0001e2000c101124 */
[----:B------:R-:W-:Y:S05]  /*e710*/  @P1 BRA `(.L_x_523) ;  /* 0x00000000000c1947 */ /* 0x000fea0003800000 */
[----:B------:R-:W0:Y:S02]  /*e720*/  LDG.E.U8 R16, desc[UR36][R156.64+0xe1] ;  /* 0x0000e1249c107981 */ /* 0x000e24000c1e1100 */
[----:B0-----:R-:W-:-:S05]  /*e730*/  PRMT R3, R16, 0x8880, RZ ;  /* 0x0000888010037816 */ /* 0x001fca00000000ff */
[----:B------:R-:W-:-:S07]  /*e740*/  IMAD R2, R3, R18, RZ ;  /* 0x0000001203027224 */ /* 0x000fce00078e02ff */
.L_x_523:
[----:B------:R-:W-:Y:S05]  /*e750*/  BSYNC B1 ;  /* 0x0000000000017941 */ /* 0x000fea0003800000 */
.L_x_522:
        /* <DEDUP_REMOVED lines=12> */
.L_x_525:
[----:B------:R-:W-:Y:S05]  /*e820*/  BSYNC B1 ;  /* 0x0000000000017941 */ /* 0x000fea0003800000 */
.L_x_524:
[----:B0-----:R-:W-:Y:S01]  /*e830*/  @!P5 IMAD R3, R140, R17, R2 ;  /* 0x000000118c03d224 */ /* 0x001fe200078e0202 */
[----:B------:R-:W-:Y:S04]  /*e840*/  BSSY B1, `(.L_x_526) ;  /* 0x0000006000017945 */ /* 0x000fe80003800000 */
[----:B------:R0:W-:Y:S01]  /*e850*/  @!P5 STG.E.U8 desc[UR36][R6.64+0xe8], R3 ;  /* 0x0000e8030600d986 */ /* 0x0001e2000c101124 */
[----:B------:R-:W-:Y:S05]  /*e860*/  @P3 BRA `(.L_x_527) ;  /* 0x00000000000c3947 */ /* 0x000fea0003800000 */
[----:B------:R-:W0:Y:S02]  /*e870*/  LDG.E.U8 R16, desc[UR36][R14.64+0xe9] ;  /* 0x0000e9240e107981 */ /* 0x000e24000c1e1100 */
[----:B0-----:R-:W-:-:S05]  /*e880*/  PRMT R3, R16, 0x8880, RZ ;  /* 0x0000888010037816 */ /* 0x001fca00000000ff */
[----:B------:R-:W-:-:S07]  /*e890*/  IMAD R2, R3, R18, RZ ;  /* 0x0000001203027224 */ /* 0x000fce00078e02ff */
.L_x_527:
[----:B------:R-:W-:Y:S05]  /*e8a0*/  BSYNC B1 ;  /* 0x0000000000017941 */ /* 0x000fea0003800000 */
.L_x_526:
[----:B------:R-:W-:Y:S01]  /*e8b0*/  @!P3 IMAD R141, R141, R17, R2 ;  /* 0x000000118d8db224 */ /* 0x000fe200078e0202 */
[----:B------:R-:W-:Y:S04]  /*e8c0*/  BSSY B1, `(.L_x_528) ;  /* 0x0000006000017945 */ /* 0x000fe80003800000 */
[----:B------:R0:W-:Y:S01]  /*e8d0*/  @!P3 STG.E.U8 desc[UR36][R6.64+0xe9], R141 ;  /* 0x0000e98d0600b986 */ /* 0x0001e2000c101124 */
[----:B------:R-:W-:Y:S05]  /*e8e0*/  @P1 BRA `(.L_x_529) ;  /* 0x00000000000c1947 */ /* 0x000fea0003800000 */
[----:B------:R-:W0:Y:S02]  /*e8f0*/  LDG.E.U8 R16, desc[UR36][R156.64+0xe8] ;  /* 0x0000e8249c107981 */ /* 0x000e24000c1e1100 */
[----:B0-----:R-:W-:-:S05]  /*e900*/  PRMT R3, R16, 0x8880, RZ ;  /* 0x0000888010037816 */ /* 0x001fca00000000ff */
[----:B------:R-:W-:-:S07]  /*e910*/  IMAD R2, R3, R18, RZ ;  /* 0x0000001203027224 */ /* 0x000fce00078e02ff */
.L_x_529:
[----:B------:R-:W-:Y:S05]  /*e920*/  BSYNC B1 ;  /* 0x0000000000017941 */ /* 0x000fea0003800000 */
.L_x_528:
[----:B0-----:R-:W-:Y:S01]  /*e930*/  @!P1 IMAD R3, R142, R17, R2 ;  /* 0x000000118e039224 */ /* 0x001fe200078e0202 */
[----:B------:R-:W-:Y:S04]  /*e940*/  BSSY B1, `(.L_x_530) ;  /* 0x0000006000017945 */ /* 0x000fe80003800000 */
[----:B------:R0:W-:Y:S01]  /*e950*/  @!P1 STG.E.U8 desc[UR36][R8.64+0xe8], R3 ;  /* 0x0000e80308009986 */ /* 0x0001e2000c101124 */
[----:B------:R-:W-:Y:S05]  /*e960*/  @P6 BRA `(.L_x_531) ;  /* 0x00000000000c6947 */ /* 0x000fea0003800000 */
[----:B------:R-:W0:Y:S02]  /*e970*/  LDG.E.U8 R16, desc[UR36][R156.64+0xe9] ;  /* 0x0000e9249c107981 */ /* 0x000e24000c1e1100 */
[----:B0-----:R-:W-:-:S05]  /*e980*/  PRMT R3, R16, 0x8880, RZ ;  /* 0x0000888010037816 */ /* 0x001fca00000000ff */
[----:B------:R-:W-:-:S07]  /*e990*/  IMAD R2, R3, R18, RZ ;  /* 0x0000001203027224 */ /* 0x000fce00078e02ff */
.L_x_531:
[----:B------:R-:W-:Y:S05]  /*e9a0*/  BSYNC B1 ;  /* 0x0000000000017941 */ /* 0x000fea0003800000 */
.L_x_530:
[----:B------:R-:W-:Y:S01]  /*e9b0*/  @!P6 IMAD R143, R143, R17, R2 ;  /* 0x000000118f8fe224 */ /* 0x000fe200078e0202 */
[----:B------:R-:W-:Y:S04]  /*e9c0*/  BSSY B1, `(.L_x_532) ;  /* 0x0000006000017945 */ /* 0x000fe80003800000 */
[----:B------:R0:W-:Y:S01]  /*e9d0*/  @!P6 STG.E.U8 desc[UR36][R8.64+0xe9], R143 ;  /* 0x0000e98f0800e986 */ /* 0x0001e2000c101124 */
[----:B------:R-:W-:Y:S05]  /*e9e0*/  @P4 BRA `(.L_x_533) ;  /* 0x00000000000c4947 */ /* 0x000fea0003800000 */
[----:B------:R-:W0:Y:S02]  /*e9f0*/  LDG.E.U8 R16, desc[UR36][R14.64+0xf0] ;  /* 0x0000f0240e107981 */ /* 0x000e24000c1e1100 */
[----:B0-----:R-:W-:-:S05]  /*ea00*/  PRMT R3, R16, 0x8880, RZ ;  /* 0x0000888010037816 */ /* 0x001fca00000000ff */
[----:B------:R-:W-:-:S07]  /*ea10*/  IMAD R2, R3, R18, RZ ;  /* 0x0000001203027224 */ /* 0x000fce00078e02ff */
.L_x_533:
[----:B------:R-:W-:Y:S05]  /*ea20*/  BSYNC B1 ;  /* 0x0000000000017941 */ /* 0x000fea0003800000 */
.L_x_532:
[----:B------:R-:W-:Y:S01]  /*ea30*/  ISETP.LT.OR P3, PT, R0, 0xf2, !P2 ;  /* 0x000000f20000780c */ /* 0x000fe20005761670 */
[----:B0-----:R-:W-:Y:S01]  /*ea40*/  @!P4 IMAD R3, R144, R17, R2 ;  /* 0x000000119003c224 */ /* 0x001fe200078e0202 */
[----:B------:R-:W-:Y:S01]  /*ea50*/  BSSY B1, `(.L_x_534) ;  /* 0x000000b000017945 */ /* 0x000fe20003800000 */
[C---:B------:R-:W-:Y:S02]  /*ea60*/  ISETP.LT.OR P1, PT, R0.reuse, 0xf1, !P0 ;  /* 0x000000f10000780c */ /* 0x040fe40004721670 */
[C---:B------:R-:W-:Y:S01]  /*ea70*/  ISETP.LT.OR P5, PT, R0.reuse, 0xf2, !P0 ;  /* 0x000000f20000780c */ /* 0x040fe200047a1670 */
[----:B------:R0:W-:Y:S01]  /*ea80*/  @!P4 STG.E.U8 desc[UR36][R6.64+0xf0], R3 ;  /* 0x0000f0030600c986 */ /* 0x0001e2000c101124 */
[C---:B------:R-:W-:Y:S02]  /*ea90*/  ISETP.LT.OR P4, PT, R0.reuse, 0xf9, !P2 ;  /* 0x000000f90000780c */ /* 0x040fe40005781670 */
[C---:B------:R-:W-:Y:S02]  /*eaa0*/  ISETP.LT.OR P2, PT, R0.reuse, 0xfa, !P2 ;  /* 0x000000fa0000780c */ /* 0x040fe40005741670 */
[----:B------:R-:W-:-:S02]  /*eab0*/  ISETP.LT.OR P6, PT, R0, 0xf9, !P0 ;  /* 0x000000f90000780c */ /* 0x000fc400047c1670 */
[----:B------:R-:W-:Y:S11]  /*eac0*/  @P3 BRA `(.L_x_535) ;  /* 0x00000000000c3947 */ /* 0x000ff60003800000 */
[----:B------:R-:W0:Y:S02]  /*ead0*/  LDG.E.U8 R16, desc[UR36][R14.64+0xf1] ;  /* 0x0000f1240e107981 */ /* 0x000e24000c1e1100 */
[----:B0-----:R-:W-:-:S05]  /*eae0*/  PRMT R3, R16, 0x8880, RZ ;  /* 0x0000888010037816 */ /* 0x001fca00000000ff */
[----:B------:R-:W-:-:S07]  /*eaf0*/  IMAD R2, R3, R18, RZ ;  /* 0x0000001203027224 */ /* 0x000fce00078e02ff */
.L_x_535:
[----:B------:R-:W-:Y:S05]  /*eb00*/  BSYNC B1 ;  /* 0x0000000000017941 */ /* 0x000fea0003800000 */
.L_x_534:
[----:B------:R-:W-:Y:S01]  /*eb10*/  @!P3 IMAD R145, R145, R17, R2 ;  /* 0x000000119191b224 */ /* 0x000fe200078e0202 */
[----:B------:R-:W-:Y:S04]  /*eb20*/  BSSY B1, `(.L_x_536) ;  /* 0x0000006000017945 */ /* 0x000fe80003800000 */
[----:B------:R0:W-:Y:S01]  /*eb30*/  @!P3 STG.E.U8 desc[UR36][R6.64+0xf1], R145 ;  /* 0x0000f1910600b986 */ /* 0x0001e2000c101124 */
[----:B------:R-:W-:Y:S05]  /*eb40*/  @P1 BRA `(.L_x_537) ;  /* 0x00000000000c1947 */ /* 0x000fea0003800000 */
[----:B------:R-:W0:Y:S02]  /*eb50*/  LDG.E.U8 R16, desc[UR36][R156.64+0xf0] ;  /* 0x0000f0249c107981 */ /* 0x000e24000c1e1100 */
[----:B0-----:R-:W-:-:S05]  /*eb60*/  PRMT R3, R16, 0x8880, RZ ;  /* 0x0000888010037816 */ /* 0x001fca00000000ff */
[----:B------:R-:W-:-:S07]  /*eb70*/  IMAD R2, R3, R18, RZ ;  /* 0x0000001203027224 */ /* 0x000fce00078e02ff */
.L_x_537:
[----:B------:R-:W-:Y:S05]  /*eb80*/  BSYNC B1 ;  /* 0x0000000000017941 */ /* 0x000fea0003800000 */
.L_x_536:
[----:B0-----:R-:W-:Y:S01]  /*eb90*/  @!P1 IMAD R3, R146, R17, R2 ;  /* 0x0000001192039224 */ /* 0x001fe200078e0202 */
[----:B------:R-:W-:Y:S04]  /*eba0*/  BSSY B1, `(.L_x_538) ;  /* 0x0000006000017945 */ /* 0x000fe80003800000 */
[----:B------:R0:W-:Y:S01]  /*ebb0*/  @!P1 STG.E.U8 desc[UR36][R8.64+0xf0], R3 ;  /* 0x0000f00308009986 */ /* 0x0001e2000c101124 */
[----:B------:R-:W-:Y:S05]  /*ebc0*/  @P5 BRA `(.L_x_539) ;  /* 0x00000000000c5947 */ /* 0x000fea0003800000 */
[----:B------:R-:W0:Y:S02]  /*ebd0*/  LDG.E.U8 R16, desc[UR36][R156.64+0xf1] ;  /* 0x0000f1249c107981 */ /* 0x000e24000c1e1100 */
[----:B0-----:R-:W-:-:S05]  /*ebe0*/  PRMT R3, R16, 0x8880, RZ ;  /* 0x0000888010037816 */ /* 0x001fca00000000ff */
[----:B------:R-:W-:-:S07]  /*ebf0*/  IMAD R2, R3, R18, RZ ;  /* 0x0000001203027224 */ /* 0x000fce00078e02ff */
.L_x_539:
[----:B------:R-:W-:Y:S05]  /*ec00*/  BSYNC B1 ;  /* 0x0000000000017941 */ /* 0x000fea0003800000 */
.L_x_538:
[----:B------:R-:W-:Y:S01]  /*ec10*/  @!P5 IMAD R147, R147, R17, R2 ;  /* 0x000000119393d224 */ /* 0x000fe200078e0202 */
[----:B------:R-:W-:Y:S04]  /*ec20*/  BSSY B1, `(.L_x_540) ;  /* 0x0000006000017945 */ /* 0x000fe80003800000 */
[----:B------:R0:W-:Y:S01]  /*ec30*/  @!P5 STG.E.U8 desc[UR36][R8.64+0xf1], R147 ;  /* 0x0000f1930800d986 */ /* 0x0001e2000c101124 */
[----:B------:R-:W-:Y:S05]  /*ec40*/  @P4 BRA `(.L_x_541) ;  /* 0x00000000000c4947 */ /* 0x000fea0003800000 */
[----:B------:R-:W0:Y:S02]  /*ec50*/  LDG.E.U8 R16, desc[UR36][R14.64+0xf8] ;  /* 0x0000f8240e107981 */ /* 0x000e24000c1e1100 */
[----:B0-----:R-:W-:-:S05]  /*ec60*/  PRMT R3, R16, 0x8880, RZ ;  /* 0x0000888010037816 */ /* 0x001fca00000000ff */
[----:B------:R-:W-:-:S07]  /*ec70*/  IMAD R2, R3, R18, RZ ;  /* 0x0000001203027224 */ /* 0x000fce00078e02ff */
.L_x_541:
[----:B------:R-:W-:Y:S05]  /*ec80*/  BSYNC B1 ;  /* 0x0000000000017941 */ /* 0x000fea0003800000 */
.L_x_540:
[----:B0-----:R-:W-:Y:S01]  /*ec90*/  @!P4 IMAD R3, R148, R17, R2 ;  /* 0x000000119403c224 */ /* 0x001fe200078e0202 */
[----:B------:R-:W-:Y:S04]  /*eca0*/  BSSY B1, `(.L_x_542) ;  /* 0x0000006000017945 */ /* 0x000fe80003800000 */
[----:B------:R0:W-:Y:S01]  /*ecb0*/  @!P4 STG.E.U8 desc[UR36][R6.64+0xf8], R3 ;  /* 0x0000f8030600c986 */ /* 0x0001e2000c101124 */
[----:B------:R-:W-:Y:S05]  /*ecc0*/  @P2 BRA `(.L_x_543) ;  /* 0x00000000000c2947 */ /* 0x000fea0003800000 */
[----:B------:R-:W0:Y:S02]  /*ecd0*/  LDG.E.U8 R16, desc[UR36][R14.64+0xf9] ;  /* 0x0000f9240e107981 */ /* 0x000e24000c1e1100 */
[----:B0-----:R-:W-:-:S05]  /*ece0*/  PRMT R3, R16, 0x8880, RZ ;  /* 0x0000888010037816 */ /* 0x001fca00000000ff */
[----:B------:R-:W-:-:S07]  /*ecf0*/  IMAD R2, R3, R18, RZ ;  /* 0x0000001203027224 */ /* 0x000fce00078e02ff */
.L_x_543:
[----:B------:R-:W-:Y:S05]  /*ed00*/  BSYNC B1 ;  /* 0x0000000000017941 */ /* 0x000fea0003800000 */
.L_x_542:
[----:B------:R-:W-:Y:S01]  /*ed10*/  @!P2 IMAD R149, R149, R17, R2 ;  /* 0x000000119595a224 */ /* 0x000fe200078e0202 */
[----:B------:R-:W-:Y:S04]  /*ed20*/  BSSY B1, `(.L_x_544) ;  /* 0x0000006000017945 */ /* 0x000fe80003800000 */
[----:B------:R0:W-:Y:S01]  /*ed30*/  @!P2 STG.E.U8 desc[UR36][R6.64+0xf9], R149 ;  /* 0x0000f9950600a986 */ /* 0x0001e2000c101124 */
[----:B------:R-:W-:Y:S05]  /*ed40*/  @P6 BRA `(.L_x_545) ;  /* 0x00000000000c6947 */ /* 0x000fea0003800000 */
[----:B------:R-:W0:Y:S02]  /*ed50*/  LDG.E.U8 R16, desc[UR36][R156.64+0xf8] ;  /* 0x0000f8249c107981 */ /* 0x000e24000c1e1100 */
[----:B0-----:R-:W-:-:S05]  /*ed60*/  PRMT R3, R16, 0x8880, RZ ;  /* 0x0000888010037816 */ /* 0x001fca00000000ff */
[----:B------:R-:W-:-:S07]  /*ed70*/  IMAD R2, R3, R18, RZ ;  /* 0x0000001203027224 */ /* 0x000fce00078e02ff */
.L_x_545:
[----:B------:R-:W-:Y:S05]  /*ed80*/  BSYNC B1 ;  /* 0x0000000000017941 */ /* 0x000fea0003800000 */
.L_x_544:
[----:B0-----:R-:W-:Y:S01]  /*ed90*/  @!P6 IMAD R3, R150, R17, R2 ;  /* 0x000000119603e224 */ /* 0x001fe200078e0202 */
[----:B------:R-:W-:Y:S01]  /*eda0*/  ISETP.LT.OR P0, PT, R0, 0xfa, !P0 ;  /* 0x000000fa0000780c */ /* 0x000fe20004701670 */
[----:B------:R-:W-:Y:S03]  /*edb0*/  BSSY B1, `(.L_x_546) ;  /* 0x0000006000017945 */ /* 0x000fe60003800000 */
[----:B------:R0:W-:Y:S09]  /*edc0*/  @!P6 STG.E.U8 desc[UR36][R8.64+0xf8], R3 ;  /* 0x0000f8030800e986 */ /* 0x0001f2000c101124 */
[----:B------:R-:W-:Y:S05]  /*edd0*/  @P0 BRA `(.L_x_547) ;  /* 0x00000000000c0947 */ /* 0x000fea0003800000 */
[----:B------:R-:W0:Y:S02]  /*ede0*/  LDG.E.U8 R16, desc[UR36][R156.64+0xf9] ;  /* 0x0000f9249c107981 */ /* 0x000e24000c1e1100 */
[----:B0-----:R-:W-:-:S05]  /*edf0*/  PRMT R3, R16, 0x8880, RZ ;  /* 0x0000888010037816 */ /* 0x001fca00000000ff */
[----:B------:R-:W-:-:S07]  /*ee00*/  IMAD R2, R3, R18, RZ ;  /* 0x0000001203027224 */ /* 0x000fce00078e02ff */
.L_x_547:
[----:B------:R-:W-:Y:S05]  /*ee10*/  BSYNC B1 ;  /* 0x0000000000017941 */ /* 0x000fea0003800000 */
.L_x_546:
[----:B------:R-:W-:Y:S01]  /*ee20*/  IMAD R151, R151, R17, R2 ;  /* 0x0000001197977224 */ /* 0x000fe200078e0202 */
[----:B------:R-:W-:Y:S06]  /*ee30*/  @P0 BRA `(.L_x_548) ;  /* 0x0000003800180947 */ /* 0x000fec0003800000 */
[----:B------:R0:W-:Y:S01]  /*ee40*/  STG.E.U8 desc[UR36][R8.64+0xf9], R151 ;  /* 0x0000f99708007986 */ /* 0x0001e2000c101124 */
[----:B------:R-:W-:Y:S05]  /*ee50*/  BRA `(.L_x_548) ;  /* 0x0000003800107947 */ /* 0x000fea0003800000 */
.L_x_35:
[----:B------:R-:W2:Y:S04]  /*ee60*/  LDL.LU R2, [R1] ;  /* 0x0000000001027983 */ /* 0x000ea80000300800 */
[----:B------:R-:W3:Y:S04]  /*ee70*/  LDL.LU R3, [R1+0xc] ;  /* 0x00000c0001037983 */ /* 0x000ee80000300800 */
[----:B------:R-:W4:Y:S04]  /*ee80*/  LDL.LU R12, [R1+0x14] ;  /* 0x00001400010c7983 */ /* 0x000f280000300800 */
[----:B------:R-:W5:Y:S04]  /*ee90*/  LDL.LU R13, [R1+0x98] ;  /* 0x00009800010d7983 */ /* 0x000f680000300800 */
        /* <DEDUP_REMOVED lines=61> */
[----:B------:R-:W5:Y:S01]  /*f270*/  LDL.LU R178, [R1+0x194] ;  /* 0x0001940001b27983 */ /* 0x000f620000300800 */
[----:B------:R-:W-:-:S03]  /*f280*/  ISETP.GE.AND P0, PT, R154, 0x1, PT ;  /* 0x000000019a00780c */ /* 0x000fc60003f06270 */
[----:B------:R-:W5:Y:S04]  /*f290*/  LDL.LU R177, [R1+0x198] ;  /* 0x0001980001b17983 */ /* 0x000f680000300800 */
[----:B------:R-:W5:Y:S04]  /*f2a0*/  LDL.LU R176, [R1+0x19c] ;  /* 0x00019c0001b07983 */ /* 0x000f680000300800 */
[----:B------:R-:W5:Y:S04]  /*f2b0*/  LDL.LU R175, [R1+0x1a0] ;  /* 0x0001a00001af7983 */ /* 0x000f680000300800 */
[----:B------:R-:W5:Y:S01]  /*f2c0*/  LDL.LU R174, [R1+0x1a4] ;  /* 0x0001a40001ae7983 */ /* 0x000f620000300800 */
[----:B------:R-:W-:-:S03]  /*f2d0*/  ISETP.LT.OR P1, PT, R0, 0x1, !P0 ;  /* 0x000000010000780c */ /* 0x000fc60004721670 */
        /* <DEDUP_REMOVED lines=13> */
[----:B--2---:R-:W-:-:S03]  /*f3b0*/  @!P1 IMAD R2, R2, R17, RZ ;  /* 0x0000001102029224 */ /* 0x004fc600078e02ff */
        /* <DEDUP_REMOVED lines=9> */
[----:B------:R0:W-:Y:S04]  /*f450*/  @!P1 STG.E.U8 desc[UR36][R4.64], R2 ;  /* 0x0000000204009986 */ /* 0x0001e8000c101124 */
[----:B0-----:R-:W3:Y:S01]  /*f460*/  LDL.LU R2, [R1+0x4] ;  /* 0x0000040001027983 */ /* 0x001ee20000300800 */
[----:B------:R-:W-:-:S02]  /*f470*/  ISETP.LT.OR P1, PT, R0, 0x2, !P0 ;  /* 0x000000020000780c */ /* 0x000fc40004721670 */
[----:B------:R-:W-:-:S11]  /*f480*/  ISETP.GE.AND P2, PT, R154, 0x9, PT ;  /* 0x000000099a00780c */ /* 0x000fd60003f46270 */
[----:B---3--:R-:W-:-:S05]  /*f490*/  @!P1 IMAD R2, R2, R17, RZ ;  /* 0x0000001102029224 */ /* 0x008fca00078e02ff */
[----:B------:R0:W-:Y:S04]  /*f4a0*/  @!P1 STG.E.U8 desc[UR36][R4.64+0x1], R2 ;  /* 0x0000010204009986 */ /* 0x0001e8000c101124 */
[----:B0-----:R-:W3:Y:S01]  /*f4b0*/  LDL.LU R2, [R1+0x8] ;  /* 0x0000080001027983 */ /* 0x001ee20000300800 */
[C---:B------:R-:W-:Y:S02]  /*f4c0*/  ISETP.LT.OR P1, PT, R0.reuse, 0x1, !P2 ;  /* 0x000000010000780c */ /* 0x040fe40005721670 */
[C---:B------:R-:W-:Y:S02]  /*f4d0*/  ISETP.LT.OR P3, PT, R0.reuse, 0x2, !P2 ;  /* 0x000000020000780c */ /* 0x040fe40005761670 */
[----:B------:R-:W-:-:S09]  /*f4e0*/  ISETP.LT.OR P4, PT, R0, 0x9, !P0 ;  /* 0x000000090000780c */ /* 0x000fd20004781670 */
[----:B---3--:R-:W-:-:S05]  /*f4f0*/  @!P1 IMAD R2, R2, R17, RZ ;  /* 0x0000001102029224 */ /* 0x008fca00078e02ff */
[----:B------:R0:W-:Y:S04]  /*f500*/  @!P1 STG.E.U8 desc[UR36][R10.64], R2 ;  /* 0x000000020a009986 */ /* 0x0001e8000c101124 */
[----:B0-----:R-:W3:Y:S01]  /*f510*/  LDL.LU R2, [R1+0x10] ;  /* 0x0000100001027983 */ /* 0x001ee20000300800 */
[----:B------:R-:W-:Y:S01]  /*f520*/  @!P3 IMAD R3, R3, R17, RZ ;  /* 0x000000110303b224 */ /* 0x000fe200078e02ff */
[C---:B------:R-:W-:Y:S02]  /*f530*/  ISETP.LT.OR P1, PT, R0.reuse, 0xa, !P0 ;  /* 0x0000000a0000780c */ /* 0x040fe40004721670 */
[C---:B------:R-:W-:Y:S02]  /*f540*/  ISETP.LT.OR P5, PT, R0.reuse, 0x9, !P2 ;  /* 0x000000090000780c */ /* 0x040fe400057a1670 */
[----:B------:R0:W-:Y:S01]  /*f550*/  @!P3 STG.E.U8 desc[UR36][R10.64+0x1], R3 ;  /* 0x000001030a00b986 */ /* 0x0001e2000c101124 */
[----:B------:R-:W-:-:S03]  /*f560*/  ISETP.LT.OR P6, PT, R0, 0xa, !P2 ;  /* 0x0000000a0000780c */ /* 0x000fc600057c1670 */
[----:B0-----:R-:W5:Y:S01]  /*f570*/  LDL.LU R3, [R1+0x18] ;  /* 0x0000180001037983 */ /* 0x001f620000300800 */
[----:B---3--:R-:W-:-:S05]  /*f580*/  @!P4 IMAD R2, R2, R17, RZ ;  /* 0x000000110202c224 */ /* 0x008fca00078e02ff */
[----:B------:R0:W-:Y:S04]  /*f590*/  @!P4 STG.E.U8 desc[UR36][R4.64+0x8], R2 ;  /* 0x000008020400c986 */ /* 0x0001e8000c101124 */
[----:B0-----:R-:W3:Y:S01]  /*f5a0*/  LDL.LU R2, [R1+0x1c] ;  /* 0x00001c0001027983 */ /* 0x001ee20000300800 */
[-C--:B----4-:R-:W-:Y:S02]  /*f5b0*/  @!P1 IMAD R12, R12, R17.reuse, RZ ;  /* 0x000000110c0c9224 */ /* 0x090fe400078e02ff */
[----:B-----5:R-:W-:-:S03]  /*f5c0*/  @!P5 IMAD R3, R3, R17, RZ ;  /* 0x000000110303d224 */ /* 0x020fc600078e02ff */
[----:B------:R0:W-:Y:S04]  /*f5d0*/  @!P1 STG.E.U8 desc[UR36][R4.64+0x9], R12 ;  /* 0x0000090c04009986 */ /* 0x0001e8000c101124 */
[----:B------:R1:W-:Y:S04]  /*f5e0*/  @!P5 STG.E.U8 desc[UR36][R10.64+0x8], R3 ;  /* 0x000008030a00d986 */ /* 0x0003e8000c101124 */
[----:B0-----:R-:W4:Y:S04]  /*f5f0*/  LDL.LU R12, [R1+0x28] ;  /* 0x00002800010c7983 */ /* 0x001f280000300800 */
[----:B-1----:R-:W5:Y:S01]  /*f600*/  LDL.LU R3, [R1+0x20] ;  /* 0x0000200001037983 */ /* 0x002f620000300800 */
[----:B---3--:R-:W-:-:S05]  /*f610*/  @!P6 IMAD R2, R2, R17, RZ ;  /* 0x000000110202e224 */ /* 0x008fca00078e02ff */
[----:B------:R0:W-:Y:S04]  /*f620*/  @!P6 STG.E.U8 desc[UR36][R10.64+0x9], R2 ;  /* 0x000009020a00e986 */ /* 0x0001e8000c101124 */
[----:B0-----:R-:W3:Y:S01]  /*f630*/  LDL.LU R2, [R1+0x24] ;  /* 0x0000240001027983 */ /* 0x001ee20000300800 */
[C---:B------:R-:W-:Y:S02]  /*f640*/  ISETP.LT.OR P3, PT, R0.reuse, 0x11, !P0 ;  /* 0x000000110000780c */ /* 0x040fe40004761670 */
[----:B------:R-:W-:-:S11]  /*f650*/  ISETP.LT.OR P4, PT, R0, 0x12, !P0 ;  /* 0x000000120000780c */ /* 0x000fd60004781670 */
[----:B-----5:R-:W-:-:S05]  /*f660*/  @!P3 IMAD R3, R3, R17, RZ ;  /* 0x000000110303b224 */ /* 0x020fca00078e02ff */
[----:B------:R0:W-:Y:S04]  /*f670*/  @!P3 STG.E.U8 desc[UR36][R4.64+0x10], R3 ;  /* 0x000010030400b986 */ /* 0x0001e8000c101124 */
[----:B0-----:R-:W5:Y:S01]  /*f680*/  LDL.LU R3, [R1+0x2c] ;  /* 0x00002c0001037983 */ /* 0x001f620000300800 */
[----:B---3--:R-:W-:-:S05]  /*f690*/  @!P4 IMAD R2, R2, R17, RZ ;  /* 0x000000110202c224 */ /* 0x008fca00078e02ff */
[----:B------:R0:W-:Y:S04]  /*f6a0*/  @!P4 STG.E.U8 desc[UR36][R4.64+0x11], R2 ;  /* 0x000011020400c986 */ /* 0x0001e8000c101124 */
[----:B0-----:R-:W3:Y:S01]  /*f6b0*/  LDL.LU R2, [R1+0x30] ;  /* 0x0000300001027983 */ /* 0x001ee20000300800 */
[C---:B------:R-:W-:Y:S02]  /*f6c0*/  ISETP.LT.OR P1, PT, R0.reuse, 0x11, !P2 ;  /* 0x000000110000780c */ /* 0x040fe40005721670 */
[C---:B------:R-:W-:Y:S02]  /*f6d0*/  ISETP.LT.OR P5, PT, R0.reuse, 0x12, !P2 ;  /* 0x000000120000780c */ /* 0x040fe400057a1670 */
[----:B------:R-:W-:-:S09]  /*f6e0*/  ISETP.LT.OR P6, PT, R0, 0x19, !P0 ;  /* 0x000000190000780c */ /* 0x000fd200047c1670 */
        /* <DEDUP_REMOVED lines=43> */
[----:B-----5:R-:W-:-:S05]  /*f9a0*/  @!P6 IMAD R3, R3, R17, RZ ;  /* 0x000000110303e224 */ /* 0x020fca00078e02ff */
[----:B------:R0:W-:Y:S04]  /*f9b0*/  @!P6 STG.E.U8 desc[UR36][R4.64+0x29], R3 ;  /* 0x000029030400e986 */ /* 0x0001e8000c101124 */
[----:B0-----:R-:W5:Y:S01]  /*f9c0*/  LDL.LU R3, [R1+0x5c] ;  /* 0x00005c0001037983 */ /* 0x001f620000300800 */
        /* <DEDUP_REMOVED lines=48> */
[----:B------:R-:W-:-:S13]  /*fcd0*/  ISETP.LT.OR P5, PT, R0, 0x42, !P2 ;  /* 0x000000420000780c */ /* 0x000fda00057a1670 */
[----:B----4-:R-:W-:-:S05]  /*fce0*/  @!P5 IMAD R12, R12, R17, RZ ;  /* 0x000000110c0cd224 */ /* 0x010fca00078e02ff */
[----:B------:R-:W-:Y:S01]  /*fcf0*/  @!P5 STG.E.U8 desc[UR36][R10.64+0x41], R12 ;  /* 0x0000410c0a00d986 */ /* 0x000fe2000c101124 */
[----:B---3--:R-:W-:-:S05]  /*fd00*/  @!P4 IMAD R2, R2, R17, RZ ;  /* 0x000000110202c224 */ /* 0x008fca00078e02ff */
[----:B------:R0:W-:Y:S04]  /*fd10*/  @!P4 STG.E.U8 desc[UR36][R10.64+0x40], R2 ;  /* 0x000040020a00c986 */ /* 0x0001e8000c101124 */
[----:B0-----:R-:W3:Y:S04]  /*fd20*/  LDL.LU R2, [R1+0x90] ;  /* 0x0000900001027983 */ /* 0x001ee80000300800 */
[----:B------:R-:W4:Y:S01]  /*fd30*/  LDL.LU R12, [R1+0xac] ;  /* 0x0000ac00010c7983 */ /* 0x000f220000300800 */
[C---:B------:R-:W-:Y:S02]  /*fd40*/  ISETP.LT.OR P6, PT, R0.reuse, 0x49, !P0 ;  /* 0x000000490000780c */ /* 0x040fe400047c1670 */
[----:B------:R-:W-:-:S02]  /*fd50*/  ISETP.LT.OR P1, PT, R0, 0x4a, !P0 ;  /* 0x0000004a0000780c */ /* 0x000fc40004721670 */
[C---:B------:R-:W-:Y:S02]  /*fd60*/  ISETP.LT.OR P3, PT, R0.reuse, 0x49, !P2 ;  /* 0x000000490000780c */ /* 0x040fe40005761670 */
[C---:B------:R-:W-:Y:S02]  /*fd70*/  ISETP.LT.OR P4, PT, R0.reuse, 0x4a, !P2 ;  /* 0x0000004a0000780c */ /* 0x040fe40005781670 */
[----:B------:R-:W-:-:S07]  /*fd80*/  ISETP.LT.OR P5, PT, R0, 0x51, !P0 ;  /* 0x000000510000780c */ /* 0x000fce00047a1670 */
[----:B-----5:R-:W-:-:S05]  /*fd90*/  @!P1 IMAD R3, R3, R17, RZ ;  /* 0x0000001103039224 */ /* 0x020fca00078e02ff */
[----:B------:R4:W-:Y:S01]  /*fda0*/  @!P1 STG.E.U8 desc[UR36][R4.64+0x49], R3 ;  /* 0x0000490304009986 */ /* 0x0009e2000c101124 */
[----:B------:R-:W-:Y:S01]  /*fdb0*/  ISETP.LT.OR P1, PT, R0, 0x51, !P2 ;  /* 0x000000510000780c */ /* 0x000fe20005721670 */
[-C--:B------:R-:W-:Y:S02]  /*fdc0*/  @!P3 IMAD R13, R13, R17.reuse, RZ ;  /* 0x000000110d0db224 */ /* 0x080fe400078e02ff */
[-C--:B------:R-:W-:Y:S02]  /*fdd0*/  @!P4 IMAD R15, R15, R17.reuse, RZ ;  /* 0x000000110f0fc224 */ /* 0x080fe400078e02ff */
[----:B------:R-:W-:-:S08]  /*fde0*/  @!P5 IMAD R21, R21, R17, RZ ;  /* 0x000000111515d224 */ /* 0x000fd000078e02ff */
[-C--:B------:R-:W-:Y:S02]  /*fdf0*/  @!P1 IMAD R153, R153, R17.reuse, RZ ;  /* 0x0000001199999224 */ /* 0x080fe400078e02ff */
[----:B---3--:R-:W-:-:S05]  /*fe00*/  @!P6 IMAD R2, R2, R17, RZ ;  /* 0x000000110202e224 */ /* 0x008fca00078e02ff */
[----:B------:R-:W-:Y:S01]  /*fe10*/  @!P6 STG.E.U8 desc[UR36][R4.64+0x48], R2 ;  /* 0x000048020400e986 */ /* 0x000fe2000c101124 */
[----:B------:R-:W-:-:S03]  /*fe20*/  ISETP.LT.OR P6, PT, R0, 0x52, !P0 ;  /* 0x000000520000780c */ /* 0x000fc600047c1670 */
[----:B------:R0:W-:Y:S01]  /*fe30*/  @!P3 STG.E.U8 desc[UR36][R10.64+0x48], R13 ;  /* 0x0000480d0a00b986 */ /* 0x0001e2000c101124 */
[----:B------:R-:W-:-:S03]  /*fe40*/  ISETP.LT.OR P3, PT, R0, 0x52, !P2 ;  /* 0x000000520000780c */ /* 0x000fc60005761670 */
[----:B------:R1:W-:Y:S01]  /*fe50*/  @!P4 STG.E.U8 desc[UR36][R10.64+0x49], R15 ;  /* 0x0000490f0a00c986 */ /* 0x0003e2000c101124 */
[----:B------:R-:W-:-:S05]  /*fe60*/  ISETP.LT.OR P4, PT, R0, 0x59, !P0 ;  /* 0x000000590000780c */ /* 0x000fca0004781670 */
[----:B------:R-:W-:Y:S01]  /*fe70*/  @!P6 IMAD R23, R23, R17, RZ ;  /* 0x000000111717e224 */ /* 0x000fe200078e02ff */
[----:B------:R3:W-:Y:S01]  /*fe80*/  @!P5 STG.E.U8 desc[UR36][R4.64+0x50], R21 ;  /* 0x000050150400d986 */ /* 0x0007e2000c101124 */
[----:B------:R-:W-:-:S03]  /*fe90*/  ISETP.LT.OR P5, PT, R0, 0x5a, !P0 ;  /* 0x0000005a0000780c */ /* 0x000fc600047a1670 */
[----:B------:R5:W-:Y:S01]  /*fea0*/  @!P6 STG.E.U8 desc[UR36][R4.64+0x51], R23 ;  /* 0x000051170400e986 */ /* 0x000be2000c101124 */
[----:B------:R-:W-:-:S03]  /*feb0*/  ISETP.LT.OR P6, PT, R0, 0x59, !P2 ;  /* 0x000000590000780c */ /* 0x000fc600057c1670 */
[----:B------:R-:W-:Y:S01]  /*fec0*/  @!P1 STG.E.U8 desc[UR36][R10.64+0x50], R153 ;  /* 0x000050990a009986 */ /* 0x000fe2000c101124 */
[----:B------:R-:W-:Y:S01]  /*fed0*/  ISETP.LT.OR P1, PT, R0, 0x5a, !P2 ;  /* 0x0000005a0000780c */ /* 0x000fe20005721670 */
[-C--:B----4-:R-:W-:Y:S02]  /*fee0*/  @!P3 IMAD R3, R12, R17.reuse, RZ ;  /* 0x000000110c03b224 */ /* 0x090fe400078e02ff */
[-C--:B0-----:R-:W-:Y:S02]  /*fef0*/  @!P4 IMAD R13, R235, R17.reuse, RZ ;  /* 0x00000011eb0dc224 */ /* 0x081fe400078e02ff */
[-C--:B-1----:R-:W-:Y:S01]  /*ff00*/  @!P5 IMAD R15, R234, R17.reuse, RZ ;  /* 0x00000011ea0fd224 */ /* 0x082fe200078e02ff */
[----:B------:R0:W-:Y:S03]  /*ff10*/  @!P3 STG.E.U8 desc[UR36][R10.64+0x51], R3 ;  /* 0x000051030a00b986 */ /* 0x0001e6000c101124 */
[----:B---3--:R-:W-:Y:S01]  /*ff20*/  @!P6 IMAD R21, R233, R17, RZ ;  /* 0x00000011e915e224 */ /* 0x008fe200078e02ff */
[----:B------:R1:W-:Y:S01]  /*ff30*/  @!P4 STG.E.U8 desc[UR36][R4.64+0x58], R13 ;  /* 0x0000580d0400c986 */ /* 0x0003e2000c101124 */
[----:B------:R-:W-:-:S02]  /*ff40*/  ISETP.LT.OR P3, PT, R0, 0x61, !P0 ;  /* 0x000000610000780c */ /* 0x000fc40004761670 */
[----:B-----5:R-:W-:Y:S01]  /*ff50*/  @!P1 IMAD R23, R232, R17, RZ ;  /* 0x00000011e8179224 */ /* 0x020fe200078e02ff */
[C---:B------:R-:W-:Y:S01]  /*ff60*/  ISETP.LT.OR P4, PT, R0.reuse, 0x62, !P0 ;  /* 0x000000620000780c */ /* 0x040fe20004781670 */
[----:B------:R3:W-:Y:S01]  /*ff70*/  @!P5 STG.E.U8 desc[UR36][R4.64+0x59], R15 ;  /* 0x0000590f0400d986 */ /* 0x0007e2000c101124 */
[----:B------:R-:W-:-:S03]  /*ff80*/  ISETP.LT.OR P5, PT, R0, 0x61, !P2 ;  /* 0x000000610000780c */ /* 0x000fc600057a1670 */
[----:B------:R4:W-:Y:S01]  /*ff90*/  @!P6 STG.E.U8 desc[UR36][R10.64+0x58], R21 ;  /* 0x000058150a00e986 */ /* 0x0009e2000c101124 */
[----:B------:R-:W-:-:S03]  /*ffa0*/  ISETP.LT.OR P6, PT, R0, 0x62, !P2 ;  /* 0x000000620000780c */ /* 0x000fc600057c1670 */
[----:B------:R-:W-:Y:S01]  /*ffb0*/  @!P1 STG.E.U8 desc[UR36][R10.64+0x59], R23 ;  /* 0x000059170a009986 */ /* 0x000fe2000c101124 */
[----:B------:R-:W-:Y:S01]  /*ffc0*/  ISETP.LT.OR P1, PT, R0, 0x69, !P0 ;  /* 0x000000690000780c */ /* 0x000fe20004721670 */
[-C--:B0-----:R-:W-:Y:S02]  /*ffd0*/  @!P3 IMAD R3, R231, R17.reuse, RZ ;  /* 0x00000011e703b224 */ /* 0x081fe400078e02ff */
[-C--:B-1----:R-:W-:Y:S02]  /*ffe0*/  @!P4 IMAD R13, R230, R17.reuse, RZ ;  /* 0x00000011e60dc224 */ /* 0x082fe400078e02ff */
[-C--:B---3--:R-:W-:Y:S01]  /*fff0*/  @!P5 IMAD R15, R229, R17.reuse, RZ ;  /* 0x00000011e50fd224 */ /* 0x088fe200078e02ff */
[----:B------:R0:W-:Y:S03]  /*10000*/  @!P3 STG.E.U8 desc[UR36][R4.64+0x60], R3 ;  /* 0x000060030400b986 */ /* 0x0001e6000c101124 */
[----:B----4-:R-:W-:Y:S01]  /*10010*/  @!P6 IMAD R21, R228, R17, RZ ;  /* 0x00000011e415e224 */ /* 0x010fe200078e02ff */
[----:B------:R1:W-:Y:S01]  /*10020*/  @!P4 STG.E.U8 desc[UR36][R4.64+0x61], R13 ;  /* 0x0000610d0400c986 */ /* 0x0003e2000c101124 */
[----:B------:R-:W-:-:S02]  /*10030*/  ISETP.LT.OR P3, PT, R0, 0x6a, !P0 ;  /* 0x0000006a0000780c */ /* 0x000fc40004761670 */
[----:B------:R-:W-:Y:S01]  /*10040*/  @!P1 IMAD R153, R227, R17, RZ ;  /* 0x00000011e3999224 */ /* 0x000fe200078e02ff */
        /* <DEDUP_REMOVED lines=131> */
[-C--:B----4-:R-:W-:Y:S01]  /*10880*/  @!P6 IMAD R21, R183, R17.reuse, RZ ;  /* 0x00000011b715e224 */ /* 0x090fe200078e02ff */
[----:B------:R1:W-:Y:S03]  /*10890*/  @!P4 STG.E.U8 desc[UR36][R10.64+0xb8], R13 ;  /* 0x0000b80d0a00c986 */ /* 0x0003e6000c101124 */
[----:B------:R-:W-:Y:S01]  /*108a0*/  @!P1 IMAD R23, R182, R17, RZ ;  /* 0x00000011b6179224 */ /* 0x000fe200078e02ff */
[C---:B------:R-:W-:Y:S01]  /*108b0*/  ISETP.LT.OR P3, PT, R0.reuse, 0xc1, !P2 ;  /* 0x000000c10000780c */ /* 0x040fe20005761670 */
[----:B------:R3:W-:Y:S01]  /*108c0*/  @!P5 STG.E.U8 desc[UR36][R10.64+0xb9], R15 ;  /* 0x0000b90f0a00d986 */ /* 0x0007e2000c101124 */
[----:B------:R-:W-:-:S02]  /*108d0*/  ISETP.LT.OR P4, PT, R0, 0xc2, !P2 ;  /* 0x000000c20000780c */ /* 0x000fc40005781670 */
[C---:B------:R-:W-:Y:S01]  /*108e0*/  ISETP.LT.OR P5, PT, R0.reuse, 0xc9, !P0 ;  /* 0x000000c90000780c */ /* 0x040fe200047a1670 */
[----:B------:R4:W-:Y:S01]  /*108f0*/  @!P6 STG.E.U8 desc[UR36][R4.64+0xc0], R21 ;  /* 0x0000c0150400e986 */ /* 0x0009e2000c101124 */
[----:B------:R-:W-:-:S03]  /*10900*/  ISETP.LT.OR P6, PT, R0, 0xca, !P0 ;  /* 0x000000ca0000780c */ /* 0x000fc600047c1670 */
[----:B------:R-:W-:Y:S01]  /*10910*/  @!P1 STG.E.U8 desc[UR36][R4.64+0xc1], R23 ;  /* 0x0000c11704009986 */ /* 0x000fe2000c101124 */
[----:B------:R-:W-:-:S03]  /*10920*/  ISETP.LT.OR P1, PT, R0, 0xc9, !P2 ;  /* 0x000000c90000780c */ /* 0x000fc60005721670 */
[-C--:B0-----:R-:W-:Y:S02]  /*10930*/  @!P3 IMAD R3, R181, R17.reuse, RZ ;  /* 0x00000011b503b224 */ /* 0x081fe400078e02ff */
[-C--:B-1----:R-:W-:Y:S02]  /*10940*/  @!P4 IMAD R13, R180, R17.reuse, RZ ;  /* 0x00000011b40dc224 */ /* 0x082fe400078e02ff */
[-C--:B---3--:R-:W-:Y:S02]  /*10950*/  @!P5 IMAD R15, R179, R17.reuse, RZ ;  /* 0x00000011b30fd224 */ /* 0x088fe400078e02ff */
[-C--:B----4-:R-:W-:Y:S01]  /*10960*/  @!P6 IMAD R21, R178, R17.reuse, RZ ;  /* 0x00000011b215e224 */ /* 0x090fe200078e02ff */
[----:B------:R0:W-:Y:S03]  /*10970*/  @!P3 STG.E.U8 desc[UR36][R10.64+0xc0], R3 ;  /* 0x0000c0030a00b986 */ /* 0x0001e6000c101124 */
[----:B------:R-:W-:Y:S01]  /*10980*/  @!P1 IMAD R153, R177, R17, RZ ;  /* 0x00000011b1999224 */ /* 0x000fe200078e02ff */
[----:B------:R1:W-:Y:S01]  /*10990*/  @!P4 STG.E.U8 desc[UR36][R10.64+0xc1], R13 ;  /* 0x0000c10d0a00c986 */ /* 0x0003e2000c101124 */
[----:B------:R-:W-:-:S02]  /*109a0*/  ISETP.LT.OR P3, PT, R0, 0xca, !P2 ;  /* 0x000000ca0000780c */ /* 0x000fc40005761670 */
        /* <DEDUP_REMOVED lines=33> */
[----:B------:R4:W-:Y:S04]  /*10bc0*/  @!P6 STG.E.U8 desc[UR36][R10.64+0xd9], R21 ;  /* 0x0000d9150a00e986 */ /* 0x0009e8000c101124 */
[----:B------:R-:W-:Y:S01]  /*10bd0*/  @!P1 STG.E.U8 desc[UR36][R4.64+0xe0], R153 ;  /* 0x0000e09904009986 */ /* 0x000fe2000c101124 */
[C---:B------:R-:W-:Y:S02]  /*10be0*/  ISETP.LT.OR P1, PT, R0.reuse, 0xea, !P0 ;  /* 0x000000ea0000780c */ /* 0x040fe40004721670 */
[----:B------:R-:W-:Y:S01]  /*10bf0*/  ISETP.LT.OR P6, PT, R0, 0xe9, !P0 ;  /* 0x000000e90000780c */ /* 0x000fe200047c1670 */
[-C--:B0-----:R-:W-:Y:S02]  /*10c00*/  @!P3 IMAD R3, R166, R17.reuse, RZ ;  /* 0x00000011a603b224 */ /* 0x081fe400078e02ff */
[----:B-1----:R-:W-:-:S02]  /*10c10*/  @!P4 IMAD R13, R165, R17, RZ ;  /* 0x00000011a50dc224 */ /* 0x002fc400078e02ff */
[----:B---3--:R-:W-:Y:S01]  /*10c20*/  @!P5 IMAD R15, R164, R17, RZ ;  /* 0x00000011a40fd224 */ /* 0x008fe200078e02ff */
[----:B------:R0:W-:Y:S01]  /*10c30*/  @!P3 STG.E.U8 desc[UR36][R4.64+0xe1], R3 ;  /* 0x0000e1030400b986 */ /* 0x0001e2000c101124 */
[----:B------:R-:W-:-:S04]  /*10c40*/  ISETP.LT.OR P3, PT, R0, 0xe9, !P2 ;  /* 0x000000e90000780c */ /* 0x000fc80005761670 */
[-C--:B------:R-:W-:Y:S01]  /*10c50*/  @!P1 IMAD R23, R162, R17.reuse, RZ ;  /* 0x00000011a2179224 */ /* 0x080fe200078e02ff */
[----:B------:R2:W-:Y:S01]  /*10c60*/  @!P4 STG.E.U8 desc[UR36][R10.64+0xe0], R13 ;  /* 0x0000e00d0a00c986 */ /* 0x0005e2000c101124 */
[----:B----4-:R-:W-:Y:S01]  /*10c70*/  @!P6 IMAD R21, R163, R17, RZ ;  /* 0x00000011a315e224 */ /* 0x010fe200078e02ff */
[C---:B------:R-:W-:Y:S02]  /*10c80*/  ISETP.LT.OR P4, PT, R0.reuse, 0xea, !P2 ;  /* 0x000000ea0000780c */ /* 0x040fe40005781670 */
[----:B------:R1:W-:Y:S01]  /*10c90*/  @!P5 STG.E.U8 desc[UR36][R10.64+0xe1], R15 ;  /* 0x0000e10f0a00d986 */ /* 0x0003e2000c101124 */
[----:B------:R-:W-:-:S03]  /*10ca0*/  ISETP.LT.OR P5, PT, R0, 0xf1, !P0 ;  /* 0x000000f10000780c */ /* 0x000fc600047a1670 */
[----:B------:R-:W-:Y:S01]  /*10cb0*/  @!P1 STG.E.U8 desc[UR36][R4.64+0xe9], R23 ;  /* 0x0000e91704009986 */ /* 0x000fe2000c101124 */
[----:B------:R-:W-:-:S03]  /*10cc0*/  ISETP.LT.OR P1, PT, R0, 0xf2, !P0 ;  /* 0x000000f20000780c */ /* 0x000fc60004721670 */
[----:B------:R3:W-:Y:S01]  /*10cd0*/  @!P6 STG.E.U8 desc[UR36][R4.64+0xe8], R21 ;  /* 0x0000e8150400e986 */ /* 0x0007e2000c101124 */
[----:B------:R-:W-:Y:S01]  /*10ce0*/  ISETP.LT.OR P6, PT, R0, 0xf1, !P2 ;  /* 0x000000f10000780c */ /* 0x000fe200057c1670 */
[-C--:B0-----:R-:W-:Y:S02]  /*10cf0*/  @!P3 IMAD R3, R161, R17.reuse, RZ ;  /* 0x00000011a103b224 */ /* 0x081fe400078e02ff */
[-C--:B--2---:R-:W-:Y:S02]  /*10d00*/  @!P4 IMAD R13, R160, R17.reuse, RZ ;  /* 0x00000011a00dc224 */ /* 0x084fe400078e02ff */
[-C--:B-1----:R-:W-:Y:S01]  /*10d10*/  @!P5 IMAD R15, R159, R17.reuse, RZ ;  /* 0x000000119f0fd224 */ /* 0x082fe200078e02ff */
[----:B------:R0:W-:Y:S01]  /*10d20*/  @!P3 STG.E.U8 desc[UR36][R10.64+0xe8], R3 ;  /* 0x0000e8030a00b986 */ /* 0x0001e2000c101124 */
[----:B------:R-:W-:Y:S02]  /*10d30*/  ISETP.LT.OR P3, PT, R0, 0xf2, !P2 ;  /* 0x000000f20000780c */ /* 0x000fe40005761670 */
[-C--:B---3--:R-:W-:Y:S01]  /*10d40*/  @!P1 IMAD R21, R158, R17.reuse, RZ ;  /* 0x000000119e159224 */ /* 0x088fe200078e02ff */
[----:B------:R1:W-:Y:S03]  /*10d50*/  @!P4 STG.E.U8 desc[UR36][R10.64+0xe9], R13 ;  /* 0x0000e90d0a00c986 */ /* 0x0003e6000c101124 */
[----:B------:R-:W-:Y:S01]  /*10d60*/  @!P6 IMAD R23, R157, R17, RZ ;  /* 0x000000119d17e224 */ /* 0x000fe200078e02ff */
[C---:B------:R-:W-:Y:S01]  /*10d70*/  ISETP.LT.OR P4, PT, R0.reuse, 0xf9, !P0 ;  /* 0x000000f90000780c */ /* 0x040fe20004781670 */
[----:B------:R-:W-:Y:S01]  /*10d80*/  @!P1 STG.E.U8 desc[UR36][R4.64+0xf1], R21 ;  /* 0x0000f11504009986 */ /* 0x000fe2000c101124 */
[----:B------:R-:W-:-:S02]  /*10d90*/  ISETP.LT.OR P0, PT, R0, 0xfa, !P0 ;  /* 0x000000fa0000780c */ /* 0x000fc40004701670 */
[----:B------:R-:W-:Y:S01]  /*10da0*/  ISETP.GE.AND P1, PT, R154, 0x81, PT ;  /* 0x000000819a00780c */ /* 0x000fe20003f26270 */
[----:B------:R2:W-:Y:S01]  /*10db0*/  @!P5 STG.E.U8 desc[UR36][R4.64+0xf0], R15 ;  /* 0x0000f00f0400d986 */ /* 0x0005e2000c101124 */
[C---:B------:R-:W-:Y:S02]  /*10dc0*/  ISETP.LT.OR P5, PT, R0.reuse, 0xf9, !P2 ;  /* 0x000000f90000780c */ /* 0x040fe400057a1670 */
[C---:B------:R-:W-:Y:S01]  /*10dd0*/  ISETP.LT.OR P2, PT, R0.reuse, 0xfa, !P2 ;  /* 0x000000fa0000780c */ /* 0x040fe20005741670 */
[----:B------:R3:W-:Y:S01]  /*10de0*/  @!P6 STG.E.U8 desc[UR36][R10.64+0xf0], R23 ;  /* 0x0000f0170a00e986 */ /* 0x0007e2000c101124 */
[----:B------:R-:W-:Y:S01]  /*10df0*/  ISETP.LT.OR P6, PT, R0, 0x1, !P1 ;  /* 0x000000010000780c */ /* 0x000fe20004fc1670 */
[-C--:B0-----:R-:W-:Y:S02]  /*10e00*/  @!P3 IMAD R3, R156, R17.reuse, RZ ;  /* 0x000000119c03b224 */ /* 0x081fe400078e02ff */
[-C--:B-1----:R-:W-:Y:S02]  /*10e10*/  @!P4 IMAD R13, R152, R17.reuse, RZ ;  /* 0x00000011980dc224 */ /* 0x082fe400078e02ff */
[----:B------:R-:W-:Y:S01]  /*10e20*/  @!P0 IMAD R153, R22, R17, RZ ;  /* 0x0000001116998224 */ /* 0x000fe200078e02ff */
[----:B------:R0:W-:Y:S01]  /*10e30*/  @!P3 STG.E.U8 desc[UR36][R10.64+0xf1], R3 ;  /* 0x0000f1030a00b986 */ /* 0x0001e2000c101124 */
[----:B------:R-:W-:-:S02]  /*10e40*/  ISETP.GE.AND P3, PT, R154, 0x89, PT ;  /* 0x000000899a00780c */ /* 0x000fc40003f66270 */
[-C--:B--2---:R-:W-:Y:S02]  /*10e50*/  @!P5 IMAD R15, R20, R17.reuse, RZ ;  /* 0x00000011140fd224 */ /* 0x084fe400078e02ff */
[-C--:B------:R-:W-:Y:S01]  /*10e60*/  @!P2 IMAD R21, R14, R17.reuse, RZ ;  /* 0x000000110e15a224 */ /* 0x080fe200078e02ff */
[----:B------:R-:W-:Y:S01]  /*10e70*/  @!P0 STG.E.U8 desc[UR36][R4.64+0xf9], R153 ;  /* 0x0000f99904008986 */ /* 0x000fe2000c101124 */
[----:B---3--:R-:W-:Y:S01]  /*10e80*/  @!P6 IMAD R23, R24, R17, RZ ;  /* 0x000000111817e224 */ /* 0x008fe200078e02ff */
[C---:B------:R-:W-:Y:S02]  /*10e90*/  ISETP.LT.OR P0, PT, R0.reuse, 0x2, !P1 ;  /* 0x000000020000780c */ /* 0x040fe40004f01670 */
[----:B------:R1:W-:Y:S01]  /*10ea0*/  @!P4 STG.E.U8 desc[UR36][R4.64+0xf8], R13 ;  /* 0x0000f80d0400c986 */ /* 0x0003e2000c101124 */
[----:B------:R-:W-:-:S03]  /*10eb0*/  ISETP.LT.OR P4, PT, R0, 0x1, !P3 ;  /* 0x000000010000780c */ /* 0x000fc60005f81670 */
[----:B------:R-:W-:Y:S01]  /*10ec0*/  @!P5 STG.E.U8 desc[UR36][R10.64+0xf8], R15 ;  /* 0x0000f80f0a00d986 */ /* 0x000fe2000c101124 */
[----:B------:R-:W-:-:S03]  /*10ed0*/  ISETP.LT.OR P5, PT, R0, 0x2, !P3 ;  /* 0x000000020000780c */ /* 0x000fc60005fa1670 */
[----:B------:R-:W-:Y:S01]  /*10ee0*/  @!P2 STG.E.U8 desc[UR36][R10.64+0xf9], R21 ;  /* 0x0000f9150a00a986 */ /* 0x000fe2000c101124 */
[----:B------:R-:W-:-:S03]  /*10ef0*/  ISETP.LT.OR P2, PT, R0, 0x9, !P1 ;  /* 0x000000090000780c */ /* 0x000fc60004f41670 */
[----:B------:R-:W-:Y:S01]  /*10f00*/  @!P6 STG.E.U8 desc[UR36][R6.64], R23 ;  /* 0x000000170600e986 */ /* 0x000fe2000c101124 */
[----:B------:R-:W-:Y:S01]  /*10f10*/  ISETP.LT.OR P6, PT, R0, 0xa, !P1 ;  /* 0x0000000a0000780c */ /* 0x000fe20004fc1670 */
[-C--:B------:R-:W-:Y:S02]  /*10f20*/  @!P0 IMAD R25, R25, R17.reuse, RZ ;  /* 0x0000001119198224 */ /* 0x080fe400078e02ff */
[-C--:B0-----:R-:W-:Y:S02]  /*10f30*/  @!P4 IMAD R3, R26, R17.reuse, RZ ;  /* 0x000000111a03c224 */ /* 0x081fe400078e02ff */
[-C--:B------:R-:W-:Y:S01]  /*10f40*/  @!P5 IMAD R27, R27, R17.reuse, RZ ;  /* 0x000000111b1bd224 */ /* 0x080fe200078e02ff */
[----:B------:R-:W-:Y:S03]  /*10f50*/  @!P0 STG.E.U8 desc[UR36][R6.64+0x1], R25 ;  /* 0x0000011906008986 */ /* 0x000fe6000c101124 */
[----:B-1----:R-:W-:Y:S01]  /*10f60*/  @!P2 IMAD R5, R28, R17, RZ ;  /* 0x000000111c05a224 */ /* 0x002fe200078e02ff */
[----:B------:R0:W-:Y:S01]  /*10f70*/  @!P4 STG.E.U8 desc[UR36][R8.64], R3 ;  /* 0x000000030800c986 */ /* 0x0001e2000c101124 */
[----:B------:R-:W-:-:S02]  /*10f80*/  ISETP.LT.OR P0, PT, R0, 0xa, !P3 ;  /* 0x0000000a0000780c */ /* 0x000fc40005f01670 */
[----:B------:R-:W-:Y:S01]  /*10f90*/  @!P6 IMAD R29, R29, R17, RZ ;  /* 0x000000111d1de224 */ /* 0x000fe200078e02ff */
[C---:B------:R-:W-:Y:S01]  /*10fa0*/  ISETP.LT.OR P4, PT, R0.reuse, 0x9, !P3 ;  /* 0x000000090000780c */ /* 0x040fe20005f81670 */
[----:B------:R-:W-:Y:S01]  /*10fb0*/  @!P5 STG.E.U8 desc[UR36][R8.64+0x1], R27 ;  /* 0x0000011b0800d986 */ /* 0x000fe2000c101124 */
[----:B------:R-:W-:-:S03]  /*10fc0*/  ISETP.LT.OR P5, PT, R0, 0x11, !P1 ;  /* 0x000000110000780c */ /* 0x000fc60004fa1670 */
[----:B------:R1:W-:Y:S01]  /*10fd0*/  @!P2 STG.E.U8 desc[UR36][R6.64+0x8], R5 ;  /* 0x000008050600a986 */ /* 0x0003e2000c101124 */
[----:B------:R-:W-:-:S03]  /*10fe0*/  ISETP.LT.OR P2, PT, R0, 0x12, !P1 ;  /* 0x000000120000780c */ /* 0x000fc60004f41670 */
[----:B------:R-:W-:Y:S01]  /*10ff0*/  @!P6 STG.E.U8 desc[UR36][R6.64+0x9], R29 ;  /* 0x0000091d0600e986 */ /* 0x000fe2000c101124 */
[----:B------:R-:W-:Y:S01]  /*11000*/  ISETP.LT.OR P6, PT, R0, 0x11, !P3 ;  /* 0x000000110000780c */ /* 0x000fe20005fc1670 */
[-C--:B------:R-:W-:Y:S02]  /*11010*/  @!P0 IMAD R31, R31, R17.reuse, RZ ;  /* 0x000000111f1f8224 */ /* 0x080fe400078e02ff */
[-C--:B0-----:R-:W-:Y:S02]  /*11020*/  @!P4 IMAD R3, R30, R17.reuse, RZ ;  /* 0x000000111e03c224 */ /* 0x081fe400078e02ff */
[-C--:B------:R-:W-:Y:S01]  /*11030*/  @!P5 IMAD R11, R32, R17.reuse, RZ ;  /* 0x00000011200bd224 */ /* 0x080fe200078e02ff */
[----:B------:R-:W-:Y:S03]  /*11040*/  @!P0 STG.E.U8 desc[UR36][R8.64+0x9], R31 ;  /* 0x0000091f08008986 */ /* 0x000fe6000c101124 */
[----:B------:R-:W-:Y:S01]  /*11050*/  @!P2 IMAD R33, R33, R17, RZ ;  /* 0x000000112121a224 */ /* 0x000fe200078e02ff */
[----:B------:R0:W-:Y:S01]  /*11060*/  @!P4 STG.E.U8 desc[UR36][R8.64+0x8], R3 ;  /* 0x000008030800c986 */ /* 0x0001e2000c101124 */
[----:B------:R-:W-:-:S02]  /*11070*/  ISETP.LT.OR P0, PT, R0, 0x12, !P3 ;  /* 0x000000120000780c */ /* 0x000fc40005f01670 */
[----:B-1----:R-:W-:Y:S01]  /*11080*/  @!P6 IMAD R5, R34, R17, RZ ;  /* 0x000000112205e224 */ /* 0x002fe200078e02ff */
[C---:B------:R-:W-:Y:S01]  /*11090*/  ISETP.LT.OR P4, PT, R0.reuse, 0x19, !P1 ;  /* 0x000000190000780c */ /* 0x040fe20004f81670 */
[----:B------:R-:W-:Y:S01]  /*110a0*/  @!P5 STG.E.U8 desc[UR36][R6.64+0x10], R11 ;  /* 0x0000100b0600d986 */ /* 0x000fe2000c101124 */
[----:B------:R-:W-:-:S03]  /*110b0*/  ISETP.LT.OR P5, PT, R0, 0x1a, !P1 ;  /* 0x0000001a0000780c */ /* 0x000fc60004fa1670 */
[----:B------:R-:W-:Y:S01]  /*110c0*/  @!P2 STG.E.U8 desc[UR36][R6.64+0x11], R33 ;  /* 0x000011210600a986 */ /* 0x000fe2000c101124 */
[----:B------:R-:W-:-:S03]  /*110d0*/  ISETP.LT.OR P2, PT, R0, 0x19, !P3 ;  /* 0x000000190000780c */ /* 0x000fc60005f41670 */
[----:B------:R1:W-:Y:S01]  /*110e0*/  @!P6 STG.E.U8 desc[UR36][R8.64+0x10], R5 ;  /* 0x000010050800e986 */ /* 0x0003e2000c101124 */
[----:B------:R-:W-:Y:S01]  /*110f0*/  ISETP.LT.OR P6, PT, R0, 0x1a, !P3 ;  /* 0x0000001a0000780c */ /* 0x000fe20005fc1670 */
[-C--:B------:R-:W-:Y:S02]  /*11100*/  @!P0 IMAD R35, R35, R17.reuse, RZ ;  /* 0x0000001123238224 */ /* 0x080fe400078e02ff */
[-C--:B0-----:R-:W-:Y:S02]  /*11110*/  @!P4 IMAD R3, R36, R17.reuse, RZ ;  /* 0x000000112403c224 */ /* 0x081fe400078e02ff */
[-C--:B------:R-:W-:Y:S01]  /*11120*/  @!P5 IMAD R37, R37, R17.reuse, RZ ;  /* 0x000000112525d224 */ /* 0x080fe200078e02ff */
[----:B------:R-:W-:Y:S01]  /*11130*/  @!P0 STG.E.U8 desc[UR36][R8.64+0x11], R35 ;  /* 0x0000112308008986 */ /* 0x000fe2000c101124 */
[----:B------:R-:W-:Y:S02]  /*11140*/  ISETP.LT.OR P0, PT, R0, 0x22, !P1 ;  /* 0x000000220000780c */ /* 0x000fe40004f01670 */
[----:B-1----:R-:W-:-:S04]  /*11150*/  @!P2 IMAD R5, R38, R17, RZ ;  /* 0x000000112605a224 */ /* 0x002fc800078e02ff */
[----:B------:R-:W-:Y:S01]  /*11160*/  @!P6 IMAD R39, R39, R17, RZ ;  /* 0x000000112727e224 */ /* 0x000fe200078e02ff */
[----:B------:R0:W-:Y:S01]  /*11170*/  @!P4 STG.E.U8 desc[UR36][R6.64+0x18], R3 ;  /* 0x000018030600c986 */ /* 0x0001e2000c101124 */
[----:B------:R-:W-:-:S03]  /*11180*/  ISETP.LT.OR P4, PT, R0, 0x21, !P1 ;  /* 0x000000210000780c */ /* 0x000fc60004f81670 */
        /* <DEDUP_REMOVED lines=216> */
[-C--:B0-----:R-:W-:Y:S02]  /*11f10*/  @!P4 IMAD R3, R110, R17.reuse, RZ ;  /* 0x000000116e03c224 */ /* 0x081fe400078e02ff */
[-C--:B------:R-:W-:Y:S02]  /*11f20*/  @!P0 IMAD R111, R111, R17.reuse, RZ ;  /* 0x000000116f6f8224 */ /* 0x080fe400078e02ff */
[-C--:B------:R-:W-:Y:S01]  /*11f30*/  @!P5 IMAD R11, R112, R17.reuse, RZ ;  /* 0x00000011700bd224 */ /* 0x080fe200078e02ff */
[----:B------:R0:W-:Y:S03]  /*11f40*/  @!P4 STG.E.U8 desc[UR36][R8.64+0xa8], R3 ;  /* 0x0000a8030800c986 */ /* 0x0001e6000c101124 */
[-C--:B------:R-:W-:Y:S01]  /*11f50*/  @!P2 IMAD R113, R113, R17.reuse, RZ ;  /* 0x000000117171a224 */ /* 0x080fe200078e02ff */
[----:B------:R-:W-:Y:S03]  /*11f60*/  @!P0 STG.E.U8 desc[UR36][R8.64+0xa9], R111 ;  /* 0x0000a96f08008986 */ /* 0x000fe6000c101124 */
[----:B-1----:R-:W-:Y:S01]  /*11f70*/  @!P6 IMAD R5, R114, R17, RZ ;  /* 0x000000117205e224 */ /* 0x002fe200078e02ff */
[C---:B------:R-:W-:Y:S01]  /*11f80*/  ISETP.LT.OR P0, PT, R0.reuse, 0xb2, !P3 ;  /* 0x000000b20000780c */ /* 0x040fe20005f01670 */
[----:B------:R-:W-:Y:S01]  /*11f90*/  @!P5 STG.E.U8 desc[UR36][R6.64+0xb0], R11 ;  /* 0x0000b00b0600d986 */ /* 0x000fe2000c101124 */
[----:B------:R-:W-:-:S02]  /*11fa0*/  ISETP.LT.OR P5, PT, R0, 0xba, !P1 ;  /* 0x000000ba0000780c */ /* 0x000fc40004fa1670 */
[C---:B------:R-:W-:Y:S01]  /*11fb0*/  ISETP.LT.OR P4, PT, R0.reuse, 0xb9, !P1 ;  /* 0x000000b90000780c */ /* 0x040fe20004f81670 */
[----:B------:R-:W-:Y:S01]  /*11fc0*/  @!P2 STG.E.U8 desc[UR36][R6.64+0xb1], R113 ;  /* 0x0000b1710600a986 */ /* 0x000fe2000c101124 */
[----:B------:R-:W-:-:S03]  /*11fd0*/  ISETP.LT.OR P2, PT, R0, 0xb9, !P3 ;  /* 0x000000b90000780c */ /* 0x000fc60005f41670 */
[----:B------:R1:W-:Y:S01]  /*11fe0*/  @!P6 STG.E.U8 desc[UR36][R8.64+0xb0], R5 ;  /* 0x0000b0050800e986 */ /* 0x0003e2000c101124 */
[----:B------:R-:W-:-:S03]  /*11ff0*/  ISETP.LT.OR P6, PT, R0, 0xba, !P3 ;  /* 0x000000ba0000780c */ /* 0x000fc60005fc1670 */
[-C--:B------:R-:W-:Y:S02]  /*12000*/  @!P0 IMAD R115, R115, R17.reuse, RZ ;  /* 0x0000001173738224 */ /* 0x080fe400078e02ff */
[-C--:B------:R-:W-:Y:S02]  /*12010*/  @!P5 IMAD R117, R117, R17.reuse, RZ ;  /* 0x000000117575d224 */ /* 0x080fe400078e02ff */
[-C--:B0-----:R-:W-:Y:S01]  /*12020*/  @!P4 IMAD R3, R116, R17.reuse, RZ ;  /* 0x000000117403c224 */ /* 0x081fe200078e02ff */
[----:B------:R-:W-:Y:S01]  /*12030*/  @!P0 STG.E.U8 desc[UR36][R8.64+0xb1], R115 ;  /* 0x0000b17308008986 */ /* 0x000fe2000c101124 */
[----:B------:R-:W-:Y:S01]  /*12040*/  ISETP.LT.OR P0, PT, R0, 0xc1, !P1 ;  /* 0x000000c10000780c */ /* 0x000fe20004f01670 */
[----:B-1----:R-:W-:-:S03]  /*12050*/  @!P2 IMAD R5, R118, R17, RZ ;  /* 0x000000117605a224 */ /* 0x002fc600078e02ff */
[----:B------:R-:W-:Y:S01]  /*12060*/  @!P6 IMAD R119, R119, R17, RZ ;  /* 0x000000117777e224 */ /* 0x000fe200078e02ff */
[----:B------:R-:W-:Y:S01]  /*12070*/  @!P5 STG.E.U8 desc[UR36][R6.64+0xb9], R117 ;  /* 0x0000b9750600d986 */ /* 0x000fe2000c101124 */
[----:B------:R-:W-:-:S03]  /*12080*/  ISETP.LT.OR P5, PT, R0, 0xc2, !P1 ;  /* 0x000000c20000780c */ /* 0x000fc60004fa1670 */
[----:B------:R0:W-:Y:S01]  /*12090*/  @!P4 STG.E.U8 desc[UR36][R6.64+0xb8], R3 ;  /* 0x0000b8030600c986 */ /* 0x0001e2000c101124 */
[----:B------:R-:W-:-:S03]  /*120a0*/  ISETP.LT.OR P4, PT, R0, 0xc1, !P3 ;  /* 0x000000c10000780c */ /* 0x000fc60005f81670 */
[----:B------:R-:W-:Y:S01]  /*120b0*/  @!P6 STG.E.U8 desc[UR36][R8.64+0xb9], R119 ;  /* 0x0000b9770800e986 */ /* 0x000fe2000c101124 */
[----:B------:R-:W-:-:S03]  /*120c0*/  ISETP.LT.OR P6, PT, R0, 0xc2, !P3 ;  /* 0x000000c20000780c */ /* 0x000fc60005fc1670 */
[----:B------:R1:W-:Y:S01]  /*120d0*/  @!P2 STG.E.U8 desc[UR36][R8.64+0xb8], R5 ;  /* 0x0000b8050800a986 */ /* 0x0003e2000c101124 */
[----:B------:R-:W-:Y:S01]  /*120e0*/  ISETP.LT.OR P2, PT, R0, 0xc9, !P1 ;  /* 0x000000c90000780c */ /* 0x000fe20004f41670 */
[-C--:B------:R-:W-:Y:S02]  /*120f0*/  @!P0 IMAD R11, R120, R17.reuse, RZ ;  /* 0x00000011780b8224 */ /* 0x080fe400078e02ff */
[-C--:B------:R-:W-:Y:S02]  /*12100*/  @!P5 IMAD R121, R121, R17.reuse, RZ ;  /* 0x000000117979d224 */ /* 0x080fe400078e02ff */
[-C--:B0-----:R-:W-:Y:S01]  /*12110*/  @!P4 IMAD R3, R122, R17.reuse, RZ ;  /* 0x000000117a03c224 */ /* 0x081fe200078e02ff */
[----:B------:R0:W-:Y:S03]  /*12120*/  @!P0 STG.E.U8 desc[UR36][R6.64+0xc0], R11 ;  /* 0x0000c00b06008986 */ /* 0x0001e6000c101124 */
[-C--:B------:R-:W-:Y:S01]  /*12130*/  @!P6 IMAD R123, R123, R17.reuse, RZ ;  /* 0x000000117b7be224 */ /* 0x080fe200078e02ff */
[----:B------:R-:W-:Y:S01]  /*12140*/  ISETP.LT.OR P0, PT, R0, 0xca, !P1 ;  /* 0x000000ca0000780c */ /* 0x000fe20004f01670 */
[----:B------:R-:W-:Y:S02]  /*12150*/  @!P5 STG.E.U8 desc[UR36][R6.64+0xc1], R121 ;  /* 0x0000c1790600d986 */ /* 0x000fe4000c101124 */
[----:B-1----:R-:W-:Y:S01]  /*12160*/  @!P2 IMAD R5, R124, R17, RZ ;  /* 0x000000117c05a224 */ /* 0x002fe200078e02ff */
[C---:B------:R-:W-:Y:S01]  /*12170*/  ISETP.LT.OR P5, PT, R0.reuse, 0xc9, !P3 ;  /* 0x000000c90000780c */ /* 0x040fe20005fa1670 */
[----:B------:R1:W-:Y:S01]  /*12180*/  @!P4 STG.E.U8 desc[UR36][R8.64+0xc0], R3 ;  /* 0x0000c0030800c986 */ /* 0x0003e2000c101124 */
        /* <DEDUP_REMOVED lines=8> */
[----:B------:R-:W-:Y:S03]  /*12210*/  @!P0 STG.E.U8 desc[UR36][R6.64+0xc9], R125 ;  /* 0x0000c97d06008986 */ /* 0x000fe6000c101124 */
[-C--:B-1----:R-:W-:Y:S01]  /*12220*/  @!P6 IMAD R3, R128, R17.reuse, RZ ;  /* 0x000000118003e224 */ /* 0x082fe200078e02ff */
[----:B------:R0:W-:Y:S03]  /*12230*/  @!P5 STG.E.U8 desc[UR36][R8.64+0xc8], R11 ;  /* 0x0000c80b0800d986 */ /* 0x0001e6000c101124 */
[----:B------:R-:W-:Y:S01]  /*12240*/  @!P2 IMAD R129, R129, R17, RZ ;  /* 0x000000118181a224 */ /* 0x000fe200078e02ff */
[C---:B------:R-:W-:Y:S01]  /*12250*/  ISETP.LT.OR P0, PT, R0.reuse, 0xd1, !P3 ;  /* 0x000000d10000780c */ /* 0x040fe20005f01670 */
[----:B------:R-:W-:Y:S01]  /*12260*/  @!P4 STG.E.U8 desc[UR36][R8.64+0xc9], R127 ;  /* 0x0000c97f0800c986 */ /* 0x000fe2000c101124 */
[----:B------:R-:W-:-:S02]  /*12270*/  ISETP.LT.OR P5, PT, R0, 0xd2, !P3 ;  /* 0x000000d20000780c */ /* 0x000fc40005fa1670 */
[C---:B------:R-:W-:Y:S01]  /*12280*/  ISETP.LT.OR P4, PT, R0.reuse, 0xd9, !P1 ;  /* 0x000000d90000780c */ /* 0x040fe20004f81670 */
[----:B------:R1:W-:Y:S01]  /*12290*/  @!P6 STG.E.U8 desc[UR36][R6.64+0xd0], R3 ;  /* 0x0000d0030600e986 */ /* 0x0003e2000c101124 */
[----:B------:R-:W-:-:S03]  /*122a0*/  ISETP.LT.OR P6, PT, R0, 0xda, !P1 ;  /* 0x000000da0000780c */ /* 0x000fc60004fc1670 */
[----:B------:R-:W-:Y:S01]  /*122b0*/  @!P2 STG.E.U8 desc[UR36][R6.64+0xd1], R129 ;  /* 0x0000d1810600a986 */ /* 0x000fe2000c101124 */
[----:B------:R-:W-:-:S03]  /*122c0*/  ISETP.LT.OR P2, PT, R0, 0xd9, !P3 ;  /* 0x000000d90000780c */ /* 0x000fc60005f41670 */
[-C--:B--2---:R-:W-:Y:S02]  /*122d0*/  @!P0 IMAD R5, R130, R17.reuse, RZ ;  /* 0x0000001182058224 */ /* 0x084fe400078e02ff */
[-C--:B------:R-:W-:Y:S02]  /*122e0*/  @!P5 IMAD R131, R131, R17.reuse, RZ ;  /* 0x000000118383d224 */ /* 0x080fe400078e02ff */
[-C--:B0-----:R-:W-:Y:S02]  /*122f0*/  @!P4 IMAD R11, R132, R17.reuse, RZ ;  /* 0x00000011840bc224 */ /* 0x081fe400078e02ff */
[-C--:B------:R-:W-:Y:S01]  /*12300*/  @!P6 IMAD R133, R133, R17.reuse, RZ ;  /* 0x000000118585e224 */ /* 0x080fe200078e02ff */
[----:B------:R0:W-:Y:S03]  /*12310*/  @!P0 STG.E.U8 desc[UR36][R8.64+0xd0], R5 ;  /* 0x0000d00508008986 */ /* 0x0001e6000c101124 */
[----:B-1----:R-:W-:Y:S01]  /*12320*/  @!P2 IMAD R3, R134, R17, RZ ;  /* 0x000000118603a224 */ /* 0x002fe200078e02ff */
[----:B------:R-:W-:Y:S01]  /*12330*/  @!P5 STG.E.U8 desc[UR36][R8.64+0xd1], R131 ;  /* 0x0000d1830800d986 */ /* 0x000fe2000c101124 */
[----:B------:R-:W-:-:S02]  /*12340*/  ISETP.LT.OR P0, PT, R0, 0xda, !P3 ;  /* 0x000000da0000780c */ /* 0x000fc40005f01670 */
        /* <DEDUP_REMOVED lines=14> */
[----:B------:R-:W-:Y:S01]  /*12430*/  @!P4 STG.E.U8 desc[UR36][R6.64+0xe1], R137 ;  /* 0x0000e1890600c986 */ /* 0x000fe2000c101124 */
[----:B------:R-:W-:-:S02]  /*12440*/  ISETP.LT.OR P0, PT, R0, 0xe9, !P1 ;  /* 0x000000e90000780c */ /* 0x000fc40004f01670 */
[C---:B------:R-:W-:Y:S01]  /*12450*/  ISETP.LT.OR P4, PT, R0.reuse, 0xea, !P1 ;  /* 0x000000ea0000780c */ /* 0x040fe20004f81670 */
[----:B------:R1:W-:Y:S01]  /*12460*/  @!P6 STG.E.U8 desc[UR36][R8.64+0xe0], R11 ;  /* 0x0000e00b0800e986 */ /* 0x0003e2000c101124 */
[C---:B------:R-:W-:Y:S02]  /*12470*/  ISETP.LT.OR P6, PT, R0.reuse, 0xe9, !P3 ;  /* 0x000000e90000780c */ /* 0x040fe40005fc1670 */
[C---:B------:R-:W-:Y:S01]  /*12480*/  ISETP.LT.OR P5, PT, R0.reuse, 0xea, !P3 ;  /* 0x000000ea0000780c */ /* 0x040fe20005fa1670 */
[----:B------:R-:W-:Y:S01]  /*12490*/  @!P2 STG.E.U8 desc[UR36][R8.64+0xe1], R139 ;  /* 0x0000e18b0800a986 */ /* 0x000fe2000c101124 */
[----:B------:R-:W-:-:S05]  /*124a0*/  ISETP.LT.OR P2, PT, R0, 0xf1, !P1 ;  /* 0x000000f10000780c */ /* 0x000fca0004f41670 */
[-C--:B--2---:R-:W-:Y:S02]  /*124b0*/  @!P0 IMAD R3, R140, R17.reuse, RZ ;  /* 0x000000118c038224 */ /* 0x084fe400078e02ff */
[-C--:B------:R-:W-:Y:S02]  /*124c0*/  @!P4 IMAD R141, R141, R17.reuse, RZ ;  /* 0x000000118d8dc224 */ /* 0x080fe400078e02ff */
[-C--:B0-----:R-:W-:Y:S02]  /*124d0*/  @!P6 IMAD R5, R142, R17.reuse, RZ ;  /* 0x000000118e05e224 */ /* 0x081fe400078e02ff */
[-C--:B------:R-:W-:Y:S02]  /*124e0*/  @!P5 IMAD R143, R143, R17.reuse, RZ ;  /* 0x000000118f8fd224 */ /* 0x080fe400078e02ff */
[----:B-1----:R-:W-:Y:S01]  /*124f0*/  @!P2 IMAD R11, R144, R17, RZ ;  /* 0x00000011900ba224 */ /* 0x002fe200078e02ff */
[----:B------:R0:W-:Y:S01]  /*12500*/  @!P0 STG.E.U8 desc[UR36][R6.64+0xe8], R3 ;  /* 0x0000e80306008986 */ /* 0x0001e2000c101124 */
[----:B------:R-:W-:-:S03]  /*12510*/  ISETP.LT.OR P0, PT, R0, 0xf2, !P1 ;  /* 0x000000f20000780c */ /* 0x000fc60004f01670 */
[----:B------:R-:W-:Y:S01]  /*12520*/  @!P4 STG.E.U8 desc[UR36][R6.64+0xe9], R141 ;  /* 0x0000e98d0600c986 */ /* 0x000fe2000c101124 */
[----:B------:R-:W-:-:S03]  /*12530*/  ISETP.LT.OR P4, PT, R0, 0xf1, !P3 ;  /* 0x000000f10000780c */ /* 0x000fc60005f81670 */
[----:B------:R-:W-:Y:S01]  /*12540*/  @!P6 STG.E.U8 desc[UR36][R8.64+0xe8], R5 ;  /* 0x0000e8050800e986 */ /* 0x000fe2000c101124 */
[----:B------:R-:W-:-:S03]  /*12550*/  ISETP.LT.OR P6, PT, R0, 0xf2, !P3 ;  /* 0x000000f20000780c */ /* 0x000fc60005fc1670 */
[----:B------:R-:W-:Y:S01]  /*12560*/  @!P5 STG.E.U8 desc[UR36][R8.64+0xe9], R143 ;  /* 0x0000e98f0800d986 */ /* 0x000fe2000c101124 */
[----:B------:R-:W-:-:S03]  /*12570*/  ISETP.LT.OR P5, PT, R0, 0xf9, !P3 ;  /* 0x000000f90000780c */ /* 0x000fc60005fa1670 */
[----:B------:R1:W-:Y:S01]  /*12580*/  @!P2 STG.E.U8 desc[UR36][R6.64+0xf0], R11 ;  /* 0x0000f00b0600a986 */ /* 0x0003e2000c101124 */
[C---:B------:R-:W-:Y:S02]  /*12590*/  ISETP.LT.OR P2, PT, R0.reuse, 0xf9, !P1 ;  /* 0x000000f90000780c */ /* 0x040fe40004f41670 */
[C---:B------:R-:W-:Y:S02]  /*125a0*/  ISETP.LT.OR P1, PT, R0.reuse, 0xfa, !P1 ;  /* 0x000000fa0000780c */ /* 0x040fe40004f21670 */
[----:B------:R-:W-:Y:S01]  /*125b0*/  ISETP.LT.OR P3, PT, R0, 0xfa, !P3 ;  /* 0x000000fa0000780c */ /* 0x000fe20005f61670 */
[-C--:B------:R-:W-:Y:S02]  /*125c0*/  @!P0 IMAD R145, R145, R17.reuse, RZ ;  /* 0x0000001191918224 */ /* 0x080fe400078e02ff */
[-C--:B0-----:R-:W-:Y:S02]  /*125d0*/  @!P4 IMAD R3, R146, R17.reuse, RZ ;  /* 0x000000119203c224 */ /* 0x081fe400078e02ff */
[----:B------:R-:W-:-:S02]  /*125e0*/  @!P6 IMAD R147, R147, R17, RZ ;  /* 0x000000119393e224 */ /* 0x000fc400078e02ff */
[-C--:B-1----:R-:W-:Y:S02]  /*125f0*/  @!P5 IMAD R11, R150, R17.reuse, RZ ;  /* 0x00000011960bd224 */ /* 0x082fe400078e02ff */
[-C--:B------:R-:W-:Y:S02]  /*12600*/  @!P2 IMAD R5, R148, R17.reuse, RZ ;  /* 0x000000119405a224 */ /* 0x080fe400078e02ff */
[-C--:B------:R-:W-:Y:S02]  /*12610*/  @!P1 IMAD R149, R149, R17.reuse, RZ ;  /* 0x0000001195959224 */ /* 0x080fe400078e02ff */
[----:B------:R-:W-:Y:S01]  /*12620*/  @!P3 IMAD R151, R151, R17, RZ ;  /* 0x000000119797b224 */ /* 0x000fe200078e02ff */
[----:B------:R0:W-:Y:S04]  /*12630*/  @!P0 STG.E.U8 desc[UR36][R6.64+0xf1], R145 ;  /* 0x0000f19106008986 */ /* 0x0001e8000c101124 */
[----:B------:R0:W-:Y:S04]  /*12640*/  @!P4 STG.E.U8 desc[UR36][R8.64+0xf0], R3 ;  /* 0x0000f0030800c986 */ /* 0x0001e8000c101124 */
[----:B------:R0:W-:Y:S04]  /*12650*/  @!P6 STG.E.U8 desc[UR36][R8.64+0xf1], R147 ;  /* 0x0000f1930800e986 */ /* 0x0001e8000c101124 */
[----:B------:R0:W-:Y:S04]  /*12660*/  @!P2 STG.E.U8 desc[UR36][R6.64+0xf8], R5 ;  /* 0x0000f8050600a986 */ /* 0x0001e8000c101124 */
[----:B------:R0:W-:Y:S04]  /*12670*/  @!P1 STG.E.U8 desc[UR36][R6.64+0xf9], R149 ;  /* 0x0000f99506009986 */ /* 0x0001e8000c101124 */
[----:B------:R0:W-:Y:S04]  /*12680*/  @!P5 STG.E.U8 desc[UR36][R8.64+0xf8], R11 ;  /* 0x0000f80b0800d986 */ /* 0x0001e8000c101124 */
[----:B------:R0:W-:Y:S02]  /*12690*/  @!P3 STG.E.U8 desc[UR36][R8.64+0xf9], R151 ;  /* 0x0000f9970800b986 */ /* 0x0001e4000c101124 */
.L_x_548:
[----:B------:R-:W-:Y:S05]  /*126a0*/  BSYNC B0 ;  /* 0x0000000000007941 */ /* 0x000fea0003800000 */
.L_x_34:
[----:B0-----:R-:W2:Y:S04]  /*126b0*/  LDL.LU R3, [R1+0x200] ;  /* 0x0002000001037983 */ /* 0x001ea80000300800 */
[----:B------:R-:W2:Y:S01]  /*126c0*/  LDL.LU R2, [R1+0x204] ;  /* 0x0002040001027983 */ /* 0x000ea20000300800 */
[----:B------:R-:W-:Y:S01]  /*126d0*/  ULDC UR4, c[0x0][0xc] ;  /* 0x0000030000047ab9 */ /* 0x000fe20000000800 */
[----:B------:R-:W-:Y:S01]  /*126e0*/  ULDC UR5, c[0x0][0x10] ;  /* 0x0000040000057ab9 */ /* 0x000fe20000000800 */
[----:B------:R-:W2:Y:S01]  /*126f0*/  LDC R5, c[0x0][0x14] ;  /* 0x00000500ff057b82 */ /* 0x000ea20000000800 */
[----:B------:R-:W-:Y:S01]  /*12700*/  UIMAD.WIDE.U32 UR4, UR4, UR5, URZ ;  /* 0x00000005040472a5 */ /* 0x000fe2000f8e003f */
[----:B------:R-:W-:Y:S01]  /*12710*/  PRMT R0, RZ, 0x7610, R0 ;  /* 0x00007610ff007816 */ /* 0x000fe20000000000 */
[----:B------:R-:W-:Y:S01]  /*12720*/  UMOV UR42, 0xffffffff ;  /* 0xffffffff002a7882 */ /* 0x000fe20000000000 */
[----:B------:R-:W-:-:S03]  /*12730*/  UMOV UR43, 0xffffffff ;  /* 0xffffffff002b7882 */ /* 0x000fc60000000000 */
[----:B--2---:R-:W-:-:S04]  /*12740*/  IMAD.WIDE.U32 R2, R5, UR4, R2 ;  /* 0x0000000405027c25 */ /* 0x004fc8000f8e0002 */
[----:B------:R-:W-:Y:S01]  /*12750*/  IMAD R5, R5, UR5, RZ ;  /* 0x0000000505057c24 */ /* 0x000fe2000f8e02ff */
[----:B------:R-:W-:Y:S01]  /*12760*/  ULDC.64 UR4, c[0x0][0x650] ;  /* 0x0001940000047ab9 */ /* 0x000fe20000000a00 */
[----:B-1-3--:R-:W-:Y:S01]  /*12770*/  IMAD.MOV.U32 R6, RZ, RZ, R2 ;  /* 0x000000ffff067224 */ /* 0x00afe200078e0002 */
[----:B------:R-:W-:Y:S01]  /*12780*/  ISETP.GE.U32.AND P0, PT, R2, UR4, PT ;  /* 0x0000000402007c0c */ /* 0x000fe2000bf06070 */
[----:B------:R-:W-:-:S05]  /*12790*/  IMAD.IADD R4, R3, 0x1, R5 ;  /* 0x0000000103047824 */ /* 0x000fca00078e0205 */
[----:B------:R0:W-:Y:S01]  /*127a0*/  STL [R1+0x200], R4 ;  /* 0x0002000401007387 */ /* 0x0001e20000100800 */
[----:B------:R-:W-:-:S03]  /*127b0*/  ISETP.GE.U32.AND.EX P0, PT, R4, UR5, PT, P0 ;  /* 0x0000000504007c0c */ /* 0x000fc6000bf06100 */
[----:B------:R0:W-:Y:S10]  /*127c0*/  STL [R1+0x204], R6 ;  /* 0x0002040601007387 */ /* 0x0001f40000100800 */
[----:B0-----:R-:W-:Y:S05]  /*127d0*/  @P0 BRA `(.L_x_549) ;  /* 0x0000000400880947 */ /* 0x001fea0003800000 */
[----:B------:R-:W0:Y:S01]  /*127e0*/  S2UR UR6, SR_CTAID.X ;  /* 0x00000000000679c3 */ /* 0x000e220000002500 */
[----:B------:R-:W-:Y:S01]  /*127f0*/  ULDC.64 UR12, c[0x0][0x628] ;  /* 0x00018a00000c7ab9 */ /* 0x000fe20000000a00 */
[----:B------:R-:W-:Y:S01]  /*12800*/  ULDC UR4, c[0x0][0x150] ;  /* 0x0000540000047ab9 */ /* 0x000fe20000000800 */
[----:B------:R-:W-:Y:S01]  /*12810*/  ISETP.NE.U32.AND P0, PT, RZ, UR12, PT ;  /* 0x0000000cff007c0c */ /* 0x000fe2000bf05070 */
[----:B------:R-:W-:Y:S01]  /*12820*/  ULDC UR15, c[0x0][0x630] ;  /* 0x00018c00000f7ab9 */ /* 0x000fe20000000800 */
[----:B------:R-:W-:Y:S01]  /*12830*/  R2UR UR16, R6 ;  /* 0x00000000061072ca */ /* 0x000fe200000e0000 */
[----:B------:R-:W-:Y:S01]  /*12840*/  ULDC UR19, c[0x0][0x154] ;  /* 0x0000550000137ab9 */ /* 0x000fe20000000800 */
[----:B------:R-:W-:Y:S01]  /*12850*/  ISETP.NE.AND.EX P0, PT, RZ, UR13, PT, P0 ;  /* 0x0000000dff007c0c */ /* 0x000fe2000bf05300 */
[----:B------:R-:W1:Y:S01]  /*12860*/  S2UR UR18, SR_CTAID.Y ;  /* 0x00000000001279c3 */ /* 0x000e620000002600 */
[----:B------:R-:W-:Y:S02]  /*12870*/  R2UR UR17, R4 ;  /* 0x00000000041172ca */ /* 0x000fe400000e0000 */
[----:B------:R-:W-:-:S02]  /*12880*/  R2UR UR10, R6 ;  /* 0x00000000060a72ca */ /* 0x000fc400000e0000 */
[----:B------:R-:W-:Y:S02]  /*12890*/  R2UR UR11, R4 ;  /* 0x00000000040b72ca */ /* 0x000fe400000e0000 */
[----:B0-----:R-:W-:-:S05]  /*128a0*/  I2FP.F32.U32 R0, UR6 ;  /* 0x0000000600007c45 */ /* 0x001fca0008201000 */
[----:B------:R-:W-:-:S04]  /*128b0*/  FMUL R0, R0, UR4 ;  /* 0x0000000400007c20 */ /* 0x000fc80008400000 */
[----:B------:R0:W2:Y:S01]  /*128c0*/  F2I.U32.TRUNC.NTZ R2, R0 ;  /* 0x0000000000027305 */ /* 0x0000a2000020f000 */
[----:B-1----:R-:W-:Y:S05]  /*128d0*/  @!P0 BRA `(.L_x_550) ;  /* 0x0000000000308947 */ /* 0x002fea0003800000 */
        /* <DEDUP_REMOVED lines=12> */
.L_x_550:
[----:B------:R-:W-:Y:S01]  /*129a0*/  USHF.R.U64 UR43, UR10, UR15, UR11 ;  /* 0x0000000f0a2b7299 */ /* 0x000fe2000800120b */
[----:B0-----:R-:W-:Y:S01]  /*129b0*/  I2FP.F32.U32 R0, UR18 ;  /* 0x0000001200007c45 */ /* 0x001fe20008201000 */
[----:B------:R-:W-:Y:S02]  /*129c0*/  USHF.R.U32.HI UR4, URZ, UR15, UR11 ;  /* 0x0000000f3f047299 */ /* 0x000fe4000801160b */
[----:B------:R-:W-:Y:S02]  /*129d0*/  UIADD3 UR10, UP0, URZ, -UR43, URZ ;  /* 0x8000002b3f0a7290 */ /* 0x000fe4000ff1e03f */
[----:B------:R-:W-:Y:S01]  /*129e0*/  FMUL R0, R0, UR19 ;  /* 0x0000001300007c20 */ /* 0x000fe20008400000 */
[----:B------:R-:W-:Y:S01]  /*129f0*/  ULDC.64 UR12, c[0x0][0x620] ;  /* 0x00018800000c7ab9 */ /* 0x000fe20000000a00 */
[----:B------:R-:W-:Y:S01]  /*12a00*/  UIADD3.X UR4, URZ, ~UR4, URZ, UP0, !UPT ;  /* 0x800000043f047290 */ /* 0x000fe200087fe43f */
[----:B------:R-:W-:Y:S01]  /*12a10*/  UMOV UR8, UR16 ;  /* 0x0000001000087c82 */ /* 0x000fe20008000000 */
[----:B------:R-:W-:-:S02]  /*12a20*/  UMOV UR9, UR17 ;  /* 0x0000001100097c82 */ /* 0x000fc40008000000 */
[----:B------:R-:W-:Y:S01]  /*12a30*/  UIMAD UR4, UR4, UR12, URZ ;  /* 0x0000000c040472a4 */ /* 0x000fe2000f8e023f */
[----:B------:R-:W0:Y:S01]  /*12a40*/  F2I.U32.TRUNC.NTZ R0, R0 ;  /* 0x0000000000007305 */ /* 0x000e22000020f000 */
[----:B------:R-:W-:Y:S01]  /*12a50*/  UIMAD.WIDE.U32 UR8, UR10, UR12, UR8 ;  /* 0x0000000c0a0872a5 */ /* 0x000fe2000f8e0008 */
[----:B--2---:R-:W-:Y:S01]  /*12a60*/  R2UR UR12, R2 ;  /* 0x00000000020c72ca */ /* 0x004fe200000e0000 */
[----:B------:R-:W-:Y:S01]  /*12a70*/  UIMAD UR10, UR10, UR13, UR4 ;  /* 0x0000000d0a0a72a4 */ /* 0x000fe2000f8e0204 */
[----:B------:R-:W-:Y:S01]  /*12a80*/  ULDC UR11, c[0x0][0x618] ;  /* 0x00018600000b7ab9 */ /* 0x000fe20000000800 */
[----:B------:R-:W-:Y:S02]  /*12a90*/  ULDC UR21, c[0x0][0x658] ;  /* 0x0001960000157ab9 */ /* 0x000fe40000000800 */
[----:B------:R-:W-:Y:S01]  /*12aa0*/  UIADD3 UR9, UR9, UR10, URZ ;  /* 0x0000000a09097290 */ /* 0x000fe2000fffe03f */
[----:B------:R-:W-:Y:S01]  /*12ab0*/  UMOV UR15, 0xffffffff ;  /* 0xffffffff000f7882 */ /* 0x000fe20000000000 */
[----:B------:R-:W-:Y:S01]  /*12ac0*/  ULDC.64 UR4, c[0x0][0x640] ;  /* 0x0001900000047ab9 */ /* 0x000fe20000000a00 */
[----:B------:R-:W-:Y:S01]  /*12ad0*/  USHF.L.U32 UR15, UR15, UR21, URZ ;  /* 0x000000150f0f7299 */ /* 0x000fe2000800063f */
[----:B------:R-:W-:Y:S01]  /*12ae0*/  ISETP.NE.U32.AND P0, PT, RZ, UR4, PT ;  /* 0x00000004ff007c0c */ /* 0x000fe2000bf05070 */
[----:B------:R-:W-:-:S02]  /*12af0*/  USHF.R.U64 UR16, UR8, UR11, UR9 ;  /* 0x0000000b08107299 */ /* 0x000fc40008001209 */
[----:B------:R-:W-:Y:S01]  /*12b00*/  USHF.R.U32.HI UR8, URZ, UR11, UR9 ;  /* 0x0000000b3f087299 */ /* 0x000fe20008011609 */
[----:B0-----:R-:W-:Y:S01]  /*12b10*/  R2UR UR14, R0 ;  /* 0x00000000000e72ca */ /* 0x001fe200000e0000 */
[----:B------:R-:W-:Y:S01]  /*12b20*/  ULDC UR17, c[0x0][0x608] ;  /* 0x0001820000117ab9 */ /* 0x000fe20000000800 */
[----:B------:R-:W-:Y:S01]  /*12b30*/  ULOP3.LUT UR41, URZ, UR15, URZ, 0x33, !UPT ;  /* 0x0000000f3f297292 */ /* 0x000fe2000f8e333f */
[----:B------:R-:W-:Y:S01]  /*12b40*/  ISETP.NE.AND.EX P0, PT, RZ, UR5, PT, P0 ;  /* 0x00000005ff007c0c */ /* 0x000fe2000bf05300 */
[----:B------:R-:W-:Y:S02]  /*12b50*/  USHF.R.U64 UR15, UR16, UR17, UR8 ;  /* 0x00000011100f7299 */ /* 0x000fe40008001208 */
[----:B------:R-:W-:Y:S02]  /*12b60*/  USHF.R.U32.HI UR8, URZ, UR17, UR8 ;  /* 0x000000113f087299 */ /* 0x000fe40008011608 */
[----:B------:R-:W-:Y:S02]  /*12b70*/  UIADD3 UR12, -UR12, URZ, URZ ;  /* 0x0000003f0c0c7290 */ /* 0x000fe4000fffe13f */
[----:B------:R-:W-:Y:S01]  /*12b80*/  USHF.R.U64 UR17, UR15, UR21, UR8 ;  /* 0x000000150f117299 */ /* 0x000fe20008001208 */
[----:B------:R-:W-:Y:S01]  /*12b90*/  UMOV UR19, 0x1 ;  /* 0x0000000100137882 */ /* 0x000fe20000000000 */
[----:B------:R-:W-:Y:S01]  /*12ba0*/  ULDC UR13, c[0x0][0x144] ;  /* 0x00005100000d7ab9 */ /* 0x000fe20000000800 */
[----:B------:R-:W-:Y:S01]  /*12bb0*/  ULDC UR7, c[0x0][0x600] ;  /* 0x0001800000077ab9 */ /* 0x000fe20000000800 */
[----:B------:R-:W-:-:S02]  /*12bc0*/  USHF.L.U32 UR24, UR19, UR21, URZ ;  /* 0x0000001513187299 */ /* 0x000fc4000800063f */
[----:B------:R-:W-:Y:S02]  /*12bd0*/  USHF.R.U32.HI UR8, URZ, UR21, UR8 ;  /* 0x000000153f087299 */ /* 0x000fe40008011608 */
[----:B------:R-:W-:Y:S02]  /*12be0*/  UIMAD UR21, UR13, UR12, UR6 ;  /* 0x0000000c0d1572a4 */ /* 0x000fe4000f8e0206 */
[----:B------:R-:W-:Y:S02]  /*12bf0*/  UIADD3 UR20, UR7, -0x1, URZ ;  /* 0xffffffff07147890 */ /* 0x000fe4000fffe03f */
[----:B------:R-:W-:Y:S01]  /*12c00*/  UIADD3 UR19, -UR14, URZ, URZ ;  /* 0x0000003f0e137290 */ /* 0x000fe2000fffe13f */
[----:B------:R-:W-:Y:S01]  /*12c10*/  ULDC UR25, c[0x0][0x148] ;  /* 0x0000520000197ab9 */ /* 0x000fe20000000800 */
[----:B------:R-:W-:Y:S01]  /*12c20*/  ULDC UR22, c[0x0][0x648] ;  /* 0x0001920000167ab9 */ /* 0x000fe20000000800 */
[----:B------:R-:W-:Y:S01]  /*12c30*/  ULDC UR23, c[0x0][0x638] ;  /* 0x00018e0000177ab9 */ /* 0x000fe20000000800 */
        /* <DEDUP_REMOVED lines=14> */
.L_x_551:
[----:B------:R-:W-:Y:S01]  /*12d20*/  UISETP.NE.AND UP0, UPT, UR46, URZ, UPT ;  /* 0x0000003f2e00728c */ /* 0x000fe2000bf05270 */
[----:B------:R-:W-:Y:S01]  /*12d30*/  MOV R0, 0x1 ;  /* 0x0000000100007802 */ /* 0x000fe20000000f00 */
[----:B------:R-:W-:Y:S02]  /*12d40*/  USHF.R.U64 UR4, UR6, UR22, UR8 ;  /* 0x0000001606047299 */ /* 0x000fe40008001208 */
[----:B------:R-:W-:Y:S02]  /*12d50*/  ULOP3.LUT UR41, UR15, UR41, URZ, 0xc0, !UPT ;  /* 0x000000290f297292 */ /* 0x000fe4000f8ec03f */
[----:B------:R-:W-:Y:S02]  /*12d60*/  UIADD3 UR5, -UR4, URZ, URZ ;  /* 0x0000003f04057290 */ /* 0x000fe4000fffe13f */
[----:B------:R-:W-:Y:S02]  /*12d70*/  UIMAD UR41, UR24, UR4, UR41 ;  /* 0x00000004182972a4 */ /* 0x000fe4000f8e0229 */
[----:B------:R-:W-:-:S02]  /*12d80*/  ULOP3.LUT UR16, UR16, UR20, URZ, 0xc0, !UPT ;  /* 0x0000001410107292 */ /* 0x000fc4000f8ec03f */
[----:B------:R-:W-:Y:S02]  /*12d90*/  @UP0 UIMAD UR21, UR25, UR19, UR18 ;  /* 0x00000013191502a4 */ /* 0x000fe4000f8e0212 */
[----:B------:R-:W-:-:S03]  /*12da0*/  UIMAD UR4, UR5, UR23, UR17 ;  /* 0x00000017050472a4 */ /* 0x000fc6000f8e0211 */
[----:B------:R-:W-:Y:S01]  /*12db0*/  ULDC UR5, c[0x0][0x610] ;  /* 0x0001840000057ab9 */ /* 0x000fe20000000800 */
[----:B------:R-:W-:Y:S02]  /*12dc0*/  UIMAD UR4, UR4, UR7, UR16 ;  /* 0x00000007040472a4 */ /* 0x000fe4000f8e0210 */
[----:B------:R-:W-:-:S04]  /*12dd0*/  UIMAD UR41, UR41, UR5, UR21 ;  /* 0x00000005292972a4 */ /* 0x000fc8000f8e0215 */
[----:B------:R-:W-:Y:S02]  /*12de0*/  USEL UR42, UR4, UR41, !UP0 ;  /* 0x00000029042a7287 */ /* 0x000fe4000c000000 */
[----:B------:R-:W-:-:S12]  /*12df0*/  USEL UR41, UR41, UR4, !UP0 ;  /* 0x0000000429297287 */ /* 0x000fd8000c000000 */
.L_x_549:
[----:B------:R-:W-:-:S13]  /*12e00*/  LOP3.LUT P0, RZ, R0, 0xff, RZ, 0xc0, !PT ;  /* 0x000000ff00ff7812 */ /* 0x000fda000780c0ff */
[----:B------:R-:W-:Y:S05]  /*12e10*/  @P0 BRA `(.L_x_552) ;  /* 0xfffffee4007c0947 */ /* 0x000fea000383ffff */
[----:B------:R-:W-:Y:S05]  /*12e20*/  EXIT ;  /* 0x000000000000794d */ /* 0x000fea0003800000 */
.L_x_7:
[----:B------:R-:W2:Y:S01]  /*12e30*/  LDL R5, [R1+0x204] ;  /* 0x0002040001057983 */ /* 0x000ea20000100800 */
[----:B------:R-:W-:-:S03]  /*12e40*/  ULDC.64 UR4, c[0x0][0x650] ;  /* 0x0001940000047ab9 */ /* 0x000fc60000000a00 */
[----:B------:R-:W3:Y:S01]  /*12e50*/  LDL R4, [R1+0x200] ;  /* 0x0002000001047983 */ /* 0x000ee20000100800 */
[----:B------:R-:W-:Y:S01]  /*12e60*/  PRMT R0, RZ, 0x7610, R0 ;  /* 0x00007610ff007816 */ /* 0x000fe20000000000 */
[----:B------:R-:W-:Y:S02]  /*12e70*/  IMAD.MOV.U32 R3, RZ, RZ, -0x1 ;  /* 0xffffffffff037424 */ /* 0x000fe400078e00ff */
[----:B------:R-:W-:Y:S02]  /*12e80*/  IMAD.MOV.U32 R2, RZ, RZ, -0x1 ;  /* 0xffffffffff027424 */ /* 0x000fe400078e00ff */
[----:B------:R-:W-:Y:S01]  /*12e90*/  IMAD.MOV.U32 R9, RZ, RZ, -0x1 ;  /* 0xffffffffff097424 */ /* 0x000fe200078e00ff */
[----:B--2---:R-:W-:-:S04]  /*12ea0*/  ISETP.GE.U32.AND P0, PT, R5, UR4, PT ;  /* 0x0000000405007c0c */ /* 0x004fc8000bf06070 */
[----:B---3--:R-:W-:-:S13]  /*12eb0*/  ISETP.GE.U32.AND.EX P0, PT, R4, UR5, PT, P0 ;  /* 0x0000000504007c0c */ /* 0x008fda000bf06100 */
        /* <DEDUP_REMOVED lines=21> */
.L_x_554:
[----:B------:R-:W-:Y:S01]  /*13010*/  USHF.R.U64 UR4, UR14, UR19, UR15 ;  /* 0x000000130e047299 */ /* 0x000fe2000800120f */
[----:B------:R-:W-:Y:S01]  /*13020*/  R2UR UR7, R4 ;  /* 0x00000000040772ca */ /* 0x000fe200000e0000 */
[----:B------:R-:W-:Y:S02]  /*13030*/  USHF.R.U32.HI UR5, URZ, UR19, UR15 ;  /* 0x000000133f057299 */ /* 0x000fe4000801160f */
[----:B------:R-:W-:Y:S01]  /*13040*/  UIADD3 UR13, UP0, URZ, -UR4, URZ ;  /* 0x800000043f0d7290 */ /* 0x000fe2000ff1e03f */
[----:B------:R-:W-:Y:S01]  /*13050*/  ULDC.64 UR14, c[0x0][0x620] ;  /* 0x00018800000e7ab9 */ /* 0x000fe20000000a00 */
[----:B------:R-:W-:Y:S02]  /*13060*/  UMOV UR6, UR20 ;  /* 0x0000001400067c82 */ /* 0x000fe40008000000 */
[----:B------:R-:W-:Y:S02]  /*13070*/  UIADD3.X UR5, URZ, ~UR5, URZ, UP0, !UPT ;  /* 0x800000053f057290 */ /* 0x000fe400087fe43f */
[----:B------:R-:W-:-:S02]  /*13080*/  UISETP.NE.AND UP1, UPT, UR46, URZ, UPT ;  /* 0x0000003f2e00728c */ /* 0x000fc4000bf25270 */
[----:B------:R-:W-:Y:S02]  /*13090*/  UIMAD UR5, UR5, UR14, URZ ;  /* 0x0000000e050572a4 */ /* 0x000fe4000f8e023f */
[----:B------:R-:W-:Y:S02]  /*130a0*/  UIMAD.WIDE.U32 UR6, UR13, UR14, UR6 ;  /* 0x0000000e0d0672a5 */ /* 0x000fe4000f8e0006 */
[----:B------:R-:W-:Y:S01]  /*130b0*/  UIMAD UR5, UR13, UR15, UR5 ;  /* 0x0000000f0d0572a4 */ /* 0x000fe2000f8e0205 */
[----:B------:R-:W-:Y:S02]  /*130c0*/  ULDC UR14, c[0x0][0x608] ;  /* 0x00018200000e7ab9 */ /* 0x000fe40000000800 */
[----:B------:R-:W-:Y:S01]  /*130d0*/  ULDC UR13, c[0x0][0x618] ;  /* 0x00018600000d7ab9 */ /* 0x000fe20000000800 */
[----:B------:R-:W-:Y:S01]  /*130e0*/  UIADD3 UR5, UR7, UR5, URZ ;  /* 0x0000000507057290 */ /* 0x000fe2000fffe03f */
[----:B------:R-:W-:Y:S01]  /*130f0*/  ULDC UR22, c[0x0][0x658] ;  /* 0x0001960000167ab9 */ /* 0x000fe20000000800 */
[----:B------:R-:W-:-:S02]  /*13100*/  @UP1 UIMAD UR8, UR11, UR12, UR10 ;  /* 0x0000000c0b0812a4 */ /* 0x000fc4000f8e020a */
[----:B------:R-:W-:Y:S02]  /*13110*/  USHF.R.U64 UR17, UR6, UR13, UR5 ;  /* 0x0000000d06117299 */ /* 0x000fe40008001205 */
[----:B------:R-:W-:Y:S01]  /*13120*/  USHF.R.U32.HI UR5, URZ, UR13, UR5 ;  /* 0x0000000d3f057299 */ /* 0x000fe20008011605 */
[----:B------:R-:W-:Y:S01]  /*13130*/  ULDC.64 UR6, c[0x0][0x640] ;  /* 0x0001900000067ab9 */ /* 0x000fe20000000a00 */
[----:B------:R-:W-:Y:S01]  /*13140*/  UMOV UR10, 0xffffffff ;  /* 0xffffffff000a7882 */ /* 0x000fe20000000000 */
[----:B------:R-:W-:Y:S01]  /*13150*/  ISETP.NE.U32.AND P0, PT, RZ, UR6, PT ;  /* 0x00000006ff007c0c */ /* 0x000fe2000bf05070 */
[----:B------:R-:W-:Y:S02]  /*13160*/  USHF.R.U64 UR18, UR17, UR14, UR5 ;  /* 0x0000000e11127299 */ /* 0x000fe40008001205 */
[----:B------:R-:W-:Y:S01]  /*13170*/  USHF.R.U32.HI UR5, URZ, UR14, UR5 ;  /* 0x0000000e3f057299 */ /* 0x000fe20008011605 */
[----:B------:R-:W-:Y:S01]  /*13180*/  ISETP.NE.AND.EX P0, PT, RZ, UR7, PT, P0 ;  /* 0x00000007ff007c0c */ /* 0x000fe2000bf05300 */
[----:B------:R-:W-:-:S02]  /*13190*/  USHF.L.U32 UR11, UR10, UR22, URZ ;  /* 0x000000160a0b7299 */ /* 0x000fc4000800063f */
[----:B------:R-:W-:Y:S01]  /*131a0*/  USHF.R.U64 UR19, UR18, UR22, UR5 ;  /* 0x0000001612137299 */ /* 0x000fe20008001205 */
[----:B------:R-:W-:Y:S01]  /*131b0*/  ULDC UR20, c[0x0][0x600] ;  /* 0x0001800000147ab9 */ /* 0x000fe20000000800 */
[----:B------:R-:W-:Y:S02]  /*131c0*/  USHF.R.U32.HI UR10, URZ, UR22, UR5 ;  /* 0x000000163f0a7299 */ /* 0x000fe40008011605 */
[----:B------:R-:W-:Y:S02]  /*131d0*/  UIADD3 UR21, UR20, -0x1, URZ ;  /* 0xffffffff14157890 */ /* 0x000fe4000fffe03f */
[----:B------:R-:W-:Y:S01]  /*131e0*/  ULOP3.LUT UR26, URZ, UR11, URZ, 0x33, !UPT ;  /* 0x0000000b3f1a7292 */ /* 0x000fe2000f8e333f */
        /* <DEDUP_REMOVED lines=17> */
.L_x_555:
[----:B------:R-:W-:Y:S01]  /*13300*/  USHF.R.U64 UR6, UR5, UR23, UR10 ;  /* 0x0000001705067299 */ /* 0x000fe2000800120a */
[----:B------:R-:W-:Y:S01]  /*13310*/  MOV R0, 0x1 ;  /* 0x0000000100007802 */ /* 0x000fe20000000f00 */
[----:B------:R-:W-:Y:S01]  /*13320*/  USHF.L.U32 UR25, UR25, UR22, URZ ;  /* 0x0000001619197299 */ /* 0x000fe2000800063f */
[----:B------:R-:W-:Y:S01]  /*13330*/  IMAD.U32 R9, RZ, RZ, UR4 ;  /* 0x00000004ff097e24 */ /* 0x000fe2000f8e00ff */
[----:B------:R-:W-:Y:S02]  /*13340*/  ULOP3.LUT UR5, UR18, UR26, URZ, 0xc0, !UPT ;  /* 0x0000001a12057292 */ /* 0x000fe4000f8ec03f */
[----:B------:R-:W-:Y:S02]  /*13350*/  UIADD3 UR7, -UR6, URZ, URZ ;  /* 0x0000003f06077290 */ /* 0x000fe4000fffe13f */
[----:B------:R-:W-:Y:S02]  /*13360*/  UIMAD UR6, UR25, UR6, UR5 ;  /* 0x00000006190672a4 */ /* 0x000fe4000f8e0205 */
[----:B------:R-:W-:-:S02]  /*13370*/  ULOP3.LUT UR17, UR17, UR21, URZ, 0xc0, !UPT ;  /* 0x0000001511117292 */ /* 0x000fc4000f8ec03f */
[----:B------:R-:W-:Y:S02]  /*13380*/  UIMAD UR5, UR7, UR24, UR19 ;  /* 0x00000018070572a4 */ /* 0x000fe4000f8e0213 */
[----:B------:R-:W-:Y:S01]  /*13390*/  UISETP.NE.AND UP0, UPT, UR46, URZ, UPT ;  /* 0x0000003f2e00728c */ /* 0x000fe2000bf05270 */
[----:B------:R-:W-:Y:S01]  /*133a0*/  ULDC UR7, c[0x0][0x610] ;  /* 0x0001840000077ab9 */ /* 0x000fe20000000800 */
[----:B------:R-:W-:Y:S02]  /*133b0*/  UIMAD UR5, UR5, UR20, UR17 ;  /* 0x00000014050572a4 */ /* 0x000fe4000f8e0211 */
[----:B------:R-:W-:-:S04]  /*133c0*/  UIMAD UR8, UR6, UR7, UR8 ;  /* 0x00000007060872a4 */ /* 0x000fc8000f8e0208 */
[----:B------:R-:W-:Y:S02]  /*133d0*/  USEL UR6, UR5, UR8, !UP0 ;  /* 0x0000000805067287 */ /* 0x000fe4000c000000 */
[----:B------:R-:W-:-:S04]  /*133e0*/  USEL UR8, UR8, UR5, !UP0 ;  /* 0x0000000508087287 */ /* 0x000fc8000c000000 */
[----:B------:R-:W-:Y:S02]  /*133f0*/  IMAD.U32 R2, RZ, RZ, UR6 ;  /* 0x00000006ff027e24 */ /* 0x000fe4000f8e00ff */
[----:B------:R-:W-:-:S07]  /*13400*/  IMAD.U32 R3, RZ, RZ, UR8 ;  /* 0x00000008ff037e24 */ /* 0x000fce000f8e00ff */
.L_x_553:
[----:B------:R-:W-:-:S08]  /*13410*/  NOP ;  /* 0x0000000000007918 */ /* 0x000fd00000000000 */
[----:B0-----:R-:W0:-:S00]  /*13420*/  USETMAXREG.DEALLOC.CTAPOOL 0x18 ;  /* 0x00000018000079c8 */ /* 0x001e0000080e0500 */
[----:B------:R-:W-:-:S13]  /*13430*/  ISETP.NE.AND P0, PT, RZ, UR9, PT ;  /* 0x00000009ff007c0c */ /* 0x000fda000bf05270 */
[----:B------:R-:W-:Y:S05]  /*13440*/  @P0 EXIT ;  /* 0x000000000000094d */ /* 0x000fea0003800000 */
[----:B0-----:R-:W-:Y:S01]  /*13450*/  LOP3.LUT P0, RZ, R0, 0xff, RZ, 0xc0, !PT ;  /* 0x000000ff00ff7812 */ /* 0x001fe2000780c0ff */
[----:B------:R-:W-:Y:S01]  /*13460*/  IMAD.MOV.U32 R6, RZ, RZ, RZ ;  /* 0x000000ffff067224 */ /* 0x000fe200078e00ff */
[----:B------:R-:W-:-:S11]  /*13470*/  MOV R0, 0x1 ;  /* 0x0000000100007802 */ /* 0x000fd60000000f00 */
[----:B------:R-:W-:Y:S05]  /*13480*/  @!P0 BRA `(.L_x_556) ;  /* 0x0000000c00808947 */ /* 0x000fea0003800000 */
[----:B------:R-:W0:Y:S01]  /*13490*/  S2UR UR7, SR_CgaCtaId ;  /* 0x00000000000779c3 */ /* 0x000e220000008800 */
[----:B------:R-:W-:Y:S01]  /*134a0*/  ULDC UR4, c[0x0][0x28c] ;  /* 0x0000a30000047ab9 */ /* 0x000fe20000000800 */
[----:B------:R-:W-:Y:S01]  /*134b0*/  ULDC UR5, c[0x0][0x600] ;  /* 0x0001800000057ab9 */ /* 0x000fe20000000800 */
[----:B------:R-:W-:Y:S01]  /*134c0*/  UIADD3 UR11, UR4, 0x3f, URZ ;  /* 0x0000003f040b7890 */ /* 0x000fe2000fffe03f */
[----:B------:R-:W-:Y:S01]  /*134d0*/  BSSY B0, `(.L_x_556) ;  /* 0x00000db000007945 */ /* 0x000fe20003800000 */
[----:B------:R-:W-:Y:S01]  /*134e0*/  ULDC UR9, c[0x0][0x658] ;  /* 0x0001960000097ab9 */ /* 0x000fe20000000800 */
[----:B------:R-:W-:Y:S01]  /*134f0*/  UMOV UR10, 0xffffffff ;  /* 0xffffffff000a7882 */ /* 0x000fe20000000000 */
[----:B------:R-:W-:Y:S01]  /*13500*/  UMOV UR12, 0x1 ;  /* 0x00000001000c7882 */ /* 0x000fe20000000000 */
[----:B------:R-:W-:Y:S01]  /*13510*/  UIADD3 UR4, UR5, -0x1, URZ ;  /* 0xffffffff05047890 */ /* 0x000fe2000fffe03f */
[----:B------:R-:W-:Y:S01]  /*13520*/  IMAD.MOV.U32 R8, RZ, RZ, 0x1 ;  /* 0x00000001ff087424 */ /* 0x000fe200078e00ff */
[----:B------:R-:W-:Y:S01]  /*13530*/  USHF.L.U32 UR10, UR10, UR9, URZ ;  /* 0x000000090a0a7299 */ /* 0x000fe2000800063f */
[----:B------:R-:W-:Y:S01]  /*13540*/  IMAD.MOV.U32 R0, RZ, RZ, 0x1 ;  /* 0x00000001ff007424 */ /* 0x000fe200078e00ff */
[----:B------:R-:W-:Y:S01]  /*13550*/  USHF.L.U32 UR5, UR12, UR9, URZ ;  /* 0x000000090c057299 */ /* 0x000fe2000800063f */
[----:B------:R-:W-:Y:S01]  /*13560*/  MOV R6, RZ ;  /* 0x000000ff00067202 */ /* 0x000fe20000000f00 */
[----:B------:R-:W-:Y:S01]  /*13570*/  USHF.R.S32.HI UR12, URZ, 0x1f, UR11 ;  /* 0x0000001f3f0c7899 */ /* 0x000fe2000801140b */
[----:B------:R-:W-:Y:S01]  /*13580*/  ULDC UR8, c[0x0][0xc] ;  /* 0x0000030000087ab9 */ /* 0x000fe20000000800 */
[----:B------:R-:W-:-:S02]  /*13590*/  ULDC UR9, c[0x0][0x10] ;  /* 0x0000040000097ab9 */ /* 0x000fc40000000800 */
[----:B------:R-:W-:Y:S02]  /*135a0*/  ULEA.HI UR12, UR12, UR11, URZ, 0x6 ;  /* 0x0000000b0c0c7291 */ /* 0x000fe4000f8f303f */
[----:B------:R-:W-:Y:S02]  /*135b0*/  UIMAD.WIDE.U32 UR8, UR8, UR9, URZ ;  /* 0x00000009080872a5 */ /* 0x000fe4000f8e003f */
[----:B------:R-:W-:Y:S02]  /*135c0*/  USHF.R.S32.HI UR13, URZ, 0x6, UR12 ;  /* 0x000000063f0d7899 */ /* 0x000fe4000801140c */
[----:B0-----:R-:W-:Y:S02]  /*135d0*/  USHF.L.U32 UR6, UR7, 0x7, URZ ;  /* 0x0000000707067899 */ /* 0x001fe4000800063f */
[----:B------:R-:W-:Y:S02]  /*135e0*/  USHF.L.U32 UR7, UR7, 0xd, URZ ;  /* 0x0000000d07077899 */ /* 0x000fe4000800063f */
[----:B------:R-:W-:-:S02]  /*135f0*/  ULOP3.LUT UR23, UR40, 0x2, URZ, 0xfc, !UPT ;  /* 0x0000000228177892 */ /* 0x000fc4000f8efc3f */
[----:B------:R-:W-:Y:S02]  /*13600*/  ULOP3.LUT UR14, UR7, 0x2000, URZ, 0xc0, !UPT ;  /* 0x00002000070e7892 */ /* 0x000fe4000f8ec03f */
[----:B------:R-:W-:Y:S02]  /*13610*/  ULOP3.LUT UR7, URZ, UR10, URZ, 0x33, !UPT ;  /* 0x0000000a3f077292 */ /* 0x000fe4000f8e333f */
[----:B------:R-:W-:Y:S01]  /*13620*/  ULOP3.LUT UR6, UR6, 0x80, URZ, 0xc0, !UPT ;  /* 0x0000008006067892 */ /* 0x000fe2000f8ec03f */
[----:B------:R-:W-:Y:S01]  /*13630*/  ULDC UR10, c[0x0][0x14] ;  /* 0x00000500000a7ab9 */ /* 0x000fe20000000800 */
[----:B------:R-:W-:Y:S02]  /*13640*/  ULOP3.LUT UR14, UR14, 0x1c180, URZ, 0xfc, !UPT ;  /* 0x0001c1800e0e7892 */ /* 0x000fe4000f8efc3f */
[----:B------:R-:W-:Y:S02]  /*13650*/  UIMAD.WIDE.U32 UR24, UR8, UR10, URZ ;  /* 0x0000000a081872a5 */ /* 0x000fe4000f8e003f */
[----:B------:R-:W-:-:S02]  /*13660*/  UIMAD UR15, UR9, UR10, URZ ;  /* 0x0000000a090f72a4 */ /* 0x000fc4000f8e023f */
[----:B------:R-:W-:Y:S02]  /*13670*/  UIADD3 UR28, UR13, 0x1, URZ ;  /* 0x000000010d1c7890 */ /* 0x000fe4000fffe03f */
[----:B------:R-:W-:Y:S01]  /*13680*/  UIADD3 UR15, UR25, UR15, URZ ;  /* 0x0000000f190f7290 */ /* 0x000fe2000fffe03f */
[----:B------:R-:W-:-:S11]  /*13690*/  ULDC.64 UR26, c[0x0][0x198] ;  /* 0x00006600001a7ab9 */ /* 0x000fd60000000a00 */
.L_x_567:
[----:B------:R-:W-:-:S03]  /*136a0*/  UMOV UR8, 0xffffffff ;  /* 0xffffffff00087882 */ /* 0x000fc60000000000 */
[----:B------:R-:W-:Y:S05]  /*136b0*/  BRA.DIV UR8, `(.L_x_557) ;  /* 0x00000012084c7947 */ /* 0x000fea000b800000 */
[----:B------:R-:W-:-:S13]  /*136c0*/  ELECT P6, URZ, PT ;  /* 0x00000000003f782f */ /* 0x000fda00038c0000 */
.L_x_581:
[----:B------:R-:W0:Y:S01]  /*136d0*/  LDC R4, c[0x0][0x28c] ;  /* 0x0000a300ff047b82 */ /* 0x000e220000000800 */
[----:B------:R-:W-:Y:S01]  /*136e0*/  BSSY B1, `(.L_x_558) ;  /* 0x000003a000017945 */ /* 0x000fe20003800000 */
[----:B0-----:R-:W-:-:S13]  /*136f0*/  ISETP.LT.OR P6, PT, R4, 0x1, !P6 ;  /* 0x000000010400780c */ /* 0x001fda00077c1670 */
[----:B------:R-:W-:Y:S05]  /*13700*/  @P6 BRA `(.L_x_559) ;  /* 0x0000000000dc6947 */ /* 0x000fea0003800000 */
[----:B------:R-:W-:Y:S01]  /*13710*/  LEA R2, R2, UR6, 0x8 ;  /* 0x0000000602027c11 */ /* 0x000fe2000f8e40ff */
[----:B------:R-:W-:Y:S01]  /*13720*/  IMAD.SHL.U32 R3, R3, 0x100, RZ ;  /* 0x0000010003037824 */ /* 0x000fe200078e00ff */
[----:B------:R-:W-:Y:S01]  /*13730*/  MOV R4, R0 ;  /* 0x0000000000047202 */ /* 0x000fe20000000f00 */
[----:B------:R-:W-:Y:S02]  /*13740*/  IMAD.MOV.U32 R13, RZ, RZ, RZ ;  /* 0x000000ffff0d7224 */ /* 0x000fe400078e00ff */
[----:B------:R-:W-:Y:S02]  /*13750*/  IMAD.U32 R11, RZ, RZ, UR28 ;  /* 0x0000001cff0b7e24 */ /* 0x000fe4000f8e00ff */
[----:B------:R-:W-:-:S07]  /*13760*/  IMAD.MOV.U32 R5, RZ, RZ, R6 ;  /* 0x000000ffff057224 */ /* 0x000fce00078e0006 */
.L_x_562:
[----:B------:R-:W0:Y:S01]  /*13770*/  S2R R10, SR_CgaCtaId ;  /* 0x00000000000a7919 */ /* 0x000e220000008800 */
[----:B------:R-:W-:Y:S01]  /*13780*/  MOV R7, 0x400 ;  /* 0x0000040000077802 */ /* 0x000fe20000000f00 */
[----:B------:R-:W1:Y:S03]  /*13790*/  S2R R15, SR_TID.X ;  /* 0x00000000000f7919 */ /* 0x000e660000002100 */
[----:B0-----:R-:W-:Y:S02]  /*137a0*/  LEA R14, R10, R7, 0x18 ;  /* 0x000000070a0e7211 */ /* 0x001fe400078ec0ff */
[----:B------:R-:W-:Y:S02]  /*137b0*/  SHF.L.U32 R7, R4, 0x1f, RZ ;  /* 0x0000001f04077819 */ /* 0x000fe400000006ff */
[----:B-1----:R-:W-:Y:S01]  /*137c0*/  LOP3.LUT P1, RZ, R15, 0x7f, RZ, 0xc0, !PT ;  /* 0x0000007f0fff7812 */ /* 0x002fe2000782c0ff */
[----:B------:R-:W-:-:S04]  /*137d0*/  IMAD R12, R5, 0x8, R14 ;  /* 0x00000008050c7824 */ /* 0x000fc800078e020e */
[----:B------:R-:W0:Y:S08]  /*137e0*/  SYNCS.PHASECHK.TRANS64.TRYWAIT P0, [R12+URZ+0x38], R7 ;  /* 0x000038070c0075a7 */ /* 0x000e30000800017f */
[----:B------:R-:W1:Y:S01]  /*137f0*/  @!P1 LDC R10, c[0x0][0x500] ;  /* 0x00014000ff0a9b82 */ /* 0x000e620000000800 */
[----:B0-----:R-:W-:Y:S05]  /*13800*/  @!P0 BRA `(.L_x_560) ;  /* 0x0000001000188947 */ /* 0x001fea0003800000 */
.L_x_582:
[----:B------:R-:W-:Y:S01]  /*13810*/  UPRMT UR8, UR23, 0x9910, URZ ;  /* 0x0000991017087896 */ /* 0x000fe2000800003f */
[----:B-1----:R1:W-:Y:S03]  /*13820*/  @!P1 SYNCS.ARRIVE.TRANS64 RZ, [R12+URZ], R10 ;  /* 0x0000000a0cff99a7 */ /* 0x0023e6000800003f */
[----:B------:R-:W-:-:S06]  /*13830*/  UISETP.NE.AND UP0, UPT, UR8, 0x2, UPT ;  /* 0x000000020800788c */ /* 0x000fcc000bf05270 */
[----:B------:R-:W-:-:S13]  /*13840*/  PLOP3.LUT P0, PT, PT, PT, UP0, 0x80, 0x0 ;  /* 0x000000000000781c */ /* 0x000fda0003f0f008 */
[----:B-1----:R-:W-:Y:S05]  /*13850*/  @P0 BRA `(.L_x_561) ;  /* 0x0000000000040947 */ /* 0x002fea0003800000 */
[----:B------:R-:W-:Y:S01]  /*13860*/  BPT.TRAP 0x1 ;  /* 0x000000040000795c */ /* 0x000fe20000300000 */
.L_x_561:
[C---:B0-----:R-:W-:Y:S01]  /*13870*/  IMAD R7, R5.reuse, 0x4000, R14 ;  /* 0x0000400005077824 */ /* 0x041fe200078e020e */
[----:B------:R-:W-:Y:S01]  /*13880*/  R2UR UR11, R5 ;  /* 0x00000000050b72ca */ /* 0x000fe200000e0000 */
[----:B------:R-:W-:Y:S01]  /*13890*/  VIADD R11, R11, 0xffffffff ;  /* 0xffffffff0b0b7836 */ /* 0x000fe20000000000 */
[----:B------:R-:W-:Y:S01]  /*138a0*/  R2UR UR20, R14 ;  /* 0x000000000e1472ca */ /* 0x000fe200000e0000 */
[----:B------:R-:W-:Y:S01]  /*138b0*/  UIADD3 UR16, UP0, UR26, 0xf0, URZ ;  /* 0x000000f01a107890 */ /* 0x000fe2000ff1e03f */
[----:B------:R-:W-:Y:S01]  /*138c0*/  R2UR UR8, R7 ;  /* 0x00000000070872ca */ /* 0x000fe200000e0000 */
[----:B------:R-:W-:Y:S01]  /*138d0*/  UIADD3 UR30, UP1, UR26, 0x1f0, URZ ;  /* 0x000001f01a1e7890 */ /* 0x000fe2000ff3e03f */
[----:B------:R-:W-:Y:S01]  /*138e0*/  R2UR UR21, R3 ;  /* 0x00000000031572ca */ /* 0x000fe200000e0000 */
[----:B------:R-:W-:Y:S01]  /*138f0*/  UIADD3.X UR17, URZ, UR27, URZ, UP0, !UPT ;  /* 0x0000001b3f117290 */ /* 0x000fe200087fe43f */
[----:B------:R-:W-:Y:S01]  /*13900*/  R2UR UR9, R12 ;  /* 0x000000000c0972ca */ /* 0x000fe200000e0000 */
[----:B------:R-:W-:Y:S01]  /*13910*/  UIADD3.X UR31, URZ, UR27, URZ, UP1, !UPT ;  /* 0x0000001b3f1f7290 */ /* 0x000fe20008ffe43f */
[----:B------:R-:W-:Y:S01]  /*13920*/  R2UR UR10, R13 ;  /* 0x000000000d0a72ca */ /* 0x000fe200000e0000 */
[----:B------:R-:W-:Y:S01]  /*13930*/  UMOV UR18, 0x0 ;  /* 0x0000000000127882 */ /* 0x000fe20000000000 */
[----:B------:R-:W-:Y:S01]  /*13940*/  R2UR UR12, R9 ;  /* 0x00000000090c72ca */ /* 0x000fe200000e0000 */
[----:B------:R-:W-:Y:S01]  /*13950*/  ULEA UR11, UR11, UR14, 0xe ;  /* 0x0000000e0b0b7291 */ /* 0x000fe2000f8e703f */
[----:B------:R-:W-:Y:S01]  /*13960*/  R2UR UR22, R2 ;  /* 0x00000000021672ca */ /* 0x000fe200000e0000 */
[----:B------:R-:W-:Y:S01]  /*13970*/  UMOV UR19, 0x10000000 ;  /* 0x1000000000137882 */ /* 0x000fe20000000000 */
[----:B------:R-:W-:Y:S01]  /*13980*/  ISETP.GT.AND P1, PT, R11, 0x1, PT ;  /* 0x000000010b00780c */ /* 0x000fe20003f24270 */
[----:B------:R-:W-:Y:S01]  /*13990*/  UIADD3 UR8, UR8, 0x180, URZ ;  /* 0x0000018008087890 */ /* 0x000fe2000fffe03f */
[----:B------:R-:W-:Y:S01]  /*139a0*/  IADD3 R5, R5, 0x1, RZ ;  /* 0x0000000105057810 */ /* 0x000fe20007ffe0ff */
[----:B------:R-:W-:Y:S01]  /*139b0*/  UIADD3 UR20, UR20, UR11, URZ ;  /* 0x0000000b14147290 */ /* 0x000fe2000fffe03f */
[----:B------:R-:W-:Y:S01]  /*139c0*/  VIADD R13, R13, 0x40 ;  /* 0x000000400d0d7836 */ /* 0x000fe20000000000 */
[----:B------:R-:W-:Y:S01]  /*139d0*/  UMOV UR29, 0x30000 ;  /* 0x00030000001d7882 */ /* 0x000fe20000000000 */
[----:B------:R-:W-:Y:S01]  /*139e0*/  UMOV UR11, UR21 ;  /* 0x00000015000b7c82 */ /* 0x000fe20008000000 */
[----:B------:R-:W-:-:S03]  /*139f0*/  ISETP.NE.AND P0, PT, R5, 0x7, PT ;  /* 0x000000070500780c */ /* 0x000fc60003f05270 */
[----:B------:R0:W-:Y:S01]  /*13a00*/  UTMALDG.3D [UR8], [UR16], desc[UR18] ;  /* 0x00001208100075b4 */ /* 0x0001e20008011000 */
[----:B------:R-:W-:Y:S02]  /*13a10*/  SEL R7, RZ, 0x1, P0 ;  /* 0x00000001ff077807 */ /* 0x000fe40000000000 */
[----:B------:R-:W-:Y:S02]  /*13a20*/  SEL R5, R5, RZ, P0 ;  /* 0x000000ff05057207 */ /* 0x000fe40000000000 */
[----:B------:R-:W-:Y:S01]  /*13a30*/  LOP3.LUT R4, R4, R7, RZ, 0x3c, !PT ;  /* 0x0000000704047212 */ /* 0x000fe200078e3cff */
[----:B0-----:R-:W-:Y:S01]  /*13a40*/  UMOV UR8, UR20 ;  /* 0x0000001400087c82 */ /* 0x001fe20008000000 */
[----:B------:R-:W-:Y:S02]  /*13a50*/  UMOV UR11, UR22 ;  /* 0x00000016000b7c82 */ /* 0x000fe40008000000 */
[----:B------:R0:W-:Y:S02]  /*13a60*/  UTMALDG.3D.MULTICAST [UR8], [UR30], UR29, desc[UR18] ;  /* 0x000012081e0073b4 */ /* 0x0001e4000801181d */
[----:B0-----:R-:W-:Y:S05]  /*13a70*/  @P1 BRA `(.L_x_562) ;  /* 0xfffffffc003c1947 */ /* 0x001fea000383ffff */
.L_x_559:
[----:B------:R-:W-:Y:S05]  /*13a80*/  BSYNC B1 ;  /* 0x0000000000017941 */ /* 0x000fea0003800000 */
.L_x_558:
[----:B------:R-:W2:Y:S01]  /*13a90*/  LDL.LU R14, [R1+0x200] ;  /* 0x00020000010e7983 */ /* 0x000ea20000300800 */
[----:B------:R-:W-:Y:S01]  /*13aa0*/  LOP3.LUT P1, RZ, R8, 0xff, RZ, 0xc0, !PT ;  /* 0x000000ff08ff7812 */ /* 0x000fe2000782c0ff */
[----:B------:R-:W-:Y:S01]  /*13ab0*/  VIADD R6, R6, UR13 ;  /* 0x0000000d06067c36 */ /* 0x000fe20008000000 */
[----:B------:R-:W-:Y:S01]  /*13ac0*/  ULDC.64 UR8, c[0x0][0x650] ;  /* 0x0001940000087ab9 */ /* 0x000fe20000000a00 */
[----:B------:R-:W3:Y:S01]  /*13ad0*/  LDL.LU R12, [R1+0x204] ;  /* 0x00020400010c7983 */ /* 0x000ee20000300800 */
[----:B------:R-:W-:Y:S01]  /*13ae0*/  UISETP.GE.U32.AND UP0, UPT, UR13, 0x7, UPT ;  /* 0x000000070d00788c */ /* 0x000fe2000bf06070 */
[C---:B------:R-:W-:Y:S01]  /*13af0*/  IMAD.WIDE.U32 R2, R6.reuse, 0x24924925, RZ ;  /* 0x2492492506027825 */ /* 0x040fe200078e00ff */
[C---:B------:R-:W-:Y:S01]  /*13b00*/  ISETP.GT.U32.AND P0, PT, R6.reuse, 0x6, PT ;  /* 0x000000060600780c */ /* 0x040fe20003f04070 */
[----:B------:R-:W-:Y:S01]  /*13b10*/  BSSY B1, `(.L_x_563) ;  /* 0x0000074000017945 */ /* 0x000fe20003800000 */
[----:B------:R-:W-:Y:S02]  /*13b20*/  MOV R9, 0xffffffff ;  /* 0xffffffff00097802 */ /* 0x000fe40000000f00 */
[----:B------:R-:W-:-:S02]  /*13b30*/  IADD3 R2, R6, -R3, RZ ;  /* 0x8000000306027210 */ /* 0x000fc40007ffe0ff */
[----:B------:R-:W-:Y:S01]  /*13b40*/  PRMT R8, RZ, 0x7610, R8 ;  /* 0x00007610ff087816 */ /* 0x000fe20000000008 */
[----:B------:R-:W0:Y:S01]  /*13b50*/  @P1 S2R R4, SR_CgaCtaId ;  /* 0x0000000000041919 */ /* 0x000e220000008800 */
[----:B------:R-:W-:Y:S02]  /*13b60*/  LEA.HI R2, R2, R3, RZ, 0x1f ;  /* 0x0000000302027211 */ /* 0x000fe400078ff8ff */
[----:B------:R-:W-:-:S04]  /*13b70*/  @P1 MOV R3, 0x400 ;  /* 0x0000040000031802 */ /* 0x000fc80000000f00 */
[----:B0-----:R-:W-:Y:S01]  /*13b80*/  @P1 LEA R3, R4, R3, 0x18 ;  /* 0x0000000304031211 */ /* 0x001fe200078ec0ff */
[----:B------:R-:W-:-:S03]  /*13b90*/  IMAD.U32 R4, RZ, RZ, UR13 ;  /* 0x0000000dff047e24 */ /* 0x000fc6000f8e00ff */
[----:B------:R0:W-:Y:S01]  /*13ba0*/  @P1 SYNCS.ARRIVE.TRANS64.A1T0 RZ, [R3+URZ+0x88], RZ ;  /* 0x000088ff03ff19a7 */ /* 0x0001e2000810003f */
[----:B------:R-:W-:Y:S02]  /*13bb0*/  PLOP3.LUT P1, PT, PT, PT, UP0, 0x80, 0x0 ;  /* 0x000000000000781c */ /* 0x000fe40003f2f008 */
[----:B------:R-:W-:Y:S02]  /*13bc0*/  ISETP.LT.U32.AND P0, PT, R4, 0x7, P0 ;  /* 0x000000070400780c */ /* 0x000fe40000701070 */
[----:B------:R-:W-:Y:S02]  /*13bd0*/  PRMT R4, RZ, 0x7610, R4 ;  /* 0x00007610ff047816 */ /* 0x000fe40000000004 */
[----:B0-----:R-:W-:-:S04]  /*13be0*/  SEL R3, RZ, 0x1, !P0 ;  /* 0x00000001ff037807 */ /* 0x001fc80004000000 */
[----:B------:R-:W-:Y:S02]  /*13bf0*/  LOP3.LUT R0, R0, R3, RZ, 0x3c, !PT ;  /* 0x0000000300007212 */ /* 0x000fe400078e3cff */
[----:B------:R-:W-:Y:S01]  /*13c00*/  SHF.R.U32.HI R3, RZ, 0x2, R2 ;  /* 0x00000002ff037819 */ /* 0x000fe20000011602 */
[----:B------:R-:W-:-:S03]  /*13c10*/  IMAD.MOV.U32 R2, RZ, RZ, -0x1 ;  /* 0xffffffffff027424 */ /* 0x000fc600078e00ff */
[----:B------:R-:W-:Y:S01]  /*13c20*/  @P1 LOP3.LUT R0, R0, 0x1, R3, 0x78, !PT ;  /* 0x0000000100001812 */ /* 0x000fe200078e7803 */
[----:B------:R-:W-:Y:S02]  /*13c30*/  IMAD R6, R3, -0x7, R6 ;  /* 0xfffffff903067824 */ /* 0x000fe400078e0206 */
[----:B------:R-:W-:Y:S01]  /*13c40*/  IMAD.MOV.U32 R3, RZ, RZ, -0x1 ;  /* 0xffffffffff037424 */ /* 0x000fe200078e00ff */
[----:B---3--:R-:W-:-:S04]  /*13c50*/  IADD3 R12, P0, R12, UR24, RZ ;  /* 0x000000180c0c7c10 */ /* 0x008fc8000ff1e0ff */
[----:B--2---:R-:W-:Y:S01]  /*13c60*/  IADD3.X R14, R14, UR15, RZ, P0, !PT ;  /* 0x0000000f0e0e7c10 */ /* 0x004fe200087fe4ff */
[----:B------:R0:W-:Y:S01]  /*13c70*/  STL [R1+0x204], R12 ;  /* 0x0002040c01007387 */ /* 0x0001e20000100800 */
[----:B------:R-:W-:-:S03]  /*13c80*/  ISETP.GE.U32.AND P0, PT, R12, UR8, PT ;  /* 0x000000080c007c0c */ /* 0x000fc6000bf06070 */
[----:B------:R0:W-:Y:S01]  /*13c90*/  STL [R1+0x200], R14 ;  /* 0x0002000e01007387 */ /* 0x0001e20000100800 */
[----:B------:R-:W-:-:S13]  /*13ca0*/  ISETP.GE.U32.AND.EX P0, PT, R14, UR9, PT, P0 ;  /* 0x000000090e007c0c */ /* 0x000fda000bf06100 */
[----:B0-----:R-:W-:Y:S05]  /*13cb0*/  @P0 BRA `(.L_x_564) ;  /* 0x0000000400640947 */ /* 0x001fea0003800000 */
[----:B------:R-:W0:Y:S01]  /*13cc0*/  S2R R7, SR_CTAID.X ;  /* 0x0000000000077919 */ /* 0x000e220000002500 */
[----:B------:R-:W-:Y:S01]  /*13cd0*/  ULDC UR8, c[0x0][0x150] ;  /* 0x0000540000087ab9 */ /* 0x000fe20000000800 */
[----:B------:R-:W1:Y:S01]  /*13ce0*/  LDC R4, c[0x0][0x144] ;  /* 0x00005100ff047b82 */ /* 0x000e620000000800 */
[----:B------:R-:W-:Y:S01]  /*13cf0*/  UISETP.NE.AND UP0, UPT, UR46, URZ, UPT ;  /* 0x0000003f2e00728c */ /* 0x000fe2000bf05270 */
[----:B------:R-:W2:Y:S01]  /*13d00*/  S2R R5, SR_CTAID.Y ;  /* 0x0000000000057919 */ /* 0x000ea20000002600 */
[----:B------:R-:W-:-:S04]  /*13d10*/  ULDC UR11, c[0x0][0x630] ;  /* 0x00018c00000b7ab9 */ /* 0x000fc80000000800 */
[----:B------:R-:W-:Y:S01]  /*13d20*/  PLOP3.LUT P0, PT, PT, PT, UP0, 0x80, 0x0 ;  /* 0x000000000000781c */ /* 0x000fe20003f0f008 */
[----:B------:R-:W3:Y:S01]  /*13d30*/  LDC R10, c[0x0][0x148] ;  /* 0x00005200ff0a7b82 */ /* 0x000ee20000000800 */
[----:B0-----:R-:W-:Y:S02]  /*13d40*/  I2FP.F32.U32 R2, R7 ;  /* 0x0000000700027245 */ /* 0x001fe40000201000 */
[----:B--2---:R-:W-:-:S03]  /*13d50*/  I2FP.F32.U32 R3, R5 ;  /* 0x0000000500037245 */ /* 0x004fc60000201000 */
[----:B------:R-:W-:Y:S01]  /*13d60*/  FMUL R2, R2, UR8 ;  /* 0x0000000802027c20 */ /* 0x000fe20008400000 */
[----:B------:R-:W-:Y:S02]  /*13d70*/  ULDC UR8, c[0x0][0x154] ;  /* 0x0000550000087ab9 */ /* 0x000fe40000000800 */
[----:B------:R-:W-:Y:S01]  /*13d80*/  FMUL R9, R3, UR8 ;  /* 0x0000000803097c20 */ /* 0x000fe20008400000 */
[----:B------:R-:W-:Y:S02]  /*13d90*/  ULDC.64 UR8, c[0x0][0x628] ;  /* 0x00018a0000087ab9 */ /* 0x000fe40000000a00 */
[----:B------:R-:W0:Y:S08]  /*13da0*/  F2I.U32.TRUNC.NTZ R2, R2 ;  /* 0x0000000200027305 */ /* 0x000e30000020f000 */
[----:B------:R-:W2:Y:S01]  /*13db0*/  F2I.U32.TRUNC.NTZ R9, R9 ;  /* 0x0000000900097305 */ /* 0x000ea2000020f000 */
[----:B0-----:R-:W-:-:S02]  /*13dc0*/  IMAD.MOV R3, RZ, RZ, -R2 ;  /* 0x000000ffff037224 */ /* 0x001fc400078e0a02 */
[----:B------:R-:W-:Y:S02]  /*13dd0*/  IMAD.MOV.U32 R2, RZ, RZ, R12 ;  /* 0x000000ffff027224 */ /* 0x000fe400078e000c */
[----:B-1----:R-:W-:Y:S02]  /*13de0*/  IMAD R7, R4, R3, R7 ;  /* 0x0000000304077224 */ /* 0x002fe400078e0207 */
[----:B--2---:R-:W-:-:S04]  /*13df0*/  IMAD.MOV R3, RZ, RZ, -R9 ;  /* 0x000000ffff037224 */ /* 0x004fc800078e0a09 */
[----:B---3--:R-:W-:Y:S01]  /*13e00*/  @P0 IMAD R7, R10, R3, R5 ;  /* 0x000000030a070224 */ /* 0x008fe200078e0205 */
[----:B------:R-:W-:Y:S02]  /*13e10*/  ISETP.NE.U32.AND P0, PT, RZ, UR8, PT ;  /* 0x00000008ff007c0c */ /* 0x000fe4000bf05070 */
[----:B------:R-:W-:Y:S02]  /*13e20*/  MOV R3, R14 ;  /* 0x0000000e00037202 */ /* 0x000fe40000000f00 */
[----:B------:R-:W-:-:S13]  /*13e30*/  ISETP.NE.AND.EX P0, PT, RZ, UR9, PT, P0 ;  /* 0x00000009ff007c0c */ /* 0x000fda000bf05300 */
[----:B------:R-:W-:Y:S05]  /*13e40*/  @!P0 BRA `(.L_x_565) ;  /* 0x0000000000288947 */ /* 0x000fea0003800000 */
[----:B------:R-:W-:Y:S02]  /*13e50*/  ULDC UR10, c[0x0][0x634] ;  /* 0x00018d00000a7ab9 */ /* 0x000fe40000000800 */
[----:B------:R-:W-:-:S05]  /*13e60*/  IADD3 R3, P0, R12, UR10, RZ ;  /* 0x0000000a0c037c10 */ /* 0x000fca000ff1e0ff */
[----:B------:R-:W-:-:S04]  /*13e70*/  IMAD.X R9, RZ, RZ, R14, P0 ;  /* 0x000000ffff097224 */ /* 0x000fc800000e060e */
[----:B------:R-:W-:-:S04]  /*13e80*/  IMAD.WIDE.U32 R4, R9, UR8, RZ ;  /* 0x0000000809047c25 */ /* 0x000fc8000f8e00ff */
[----:B------:R-:W-:-:S04]  /*13e90*/  IMAD.WIDE.U32 R4, P0, R3, UR9, R4 ;  /* 0x0000000903047c25 */ /* 0x000fc8000f800004 */
[----:B------:R-:W-:-:S04]  /*13ea0*/  IMAD.WIDE.U32 R2, R3, UR8, RZ ;  /* 0x0000000803027c25 */ /* 0x000fc8000f8e00ff */
[----:B------:R-:W-:Y:S01]  /*13eb0*/  IMAD.MOV.U32 R2, RZ, RZ, R5 ;  /* 0x000000ffff027224 */ /* 0x000fe200078e0005 */
[----:B------:R-:W-:Y:S01]  /*13ec0*/  IADD3 RZ, P1, R3, R4, RZ ;  /* 0x0000000403ff7210 */ /* 0x000fe20007f3e0ff */
[----:B------:R-:W-:-:S04]  /*13ed0*/  IMAD.X R3, RZ, RZ, RZ, P0 ;  /* 0x000000ffff037224 */ /* 0x000fc800000e06ff */
[----:B------:R-:W-:-:S08]  /*13ee0*/  IMAD.WIDE.U32.X R2, R9, UR9, R2, P1 ;  /* 0x0000000909027c25 */ /* 0x000fd000088e0402 */
.L_x_565:
[--C-:B------:R-:W-:Y:S01]  /*13ef0*/  SHF.R.U64 R9, R2, UR11, R3.reuse ;  /* 0x0000000b02097c19 */ /* 0x100fe20008001203 */
[----:B------:R-:W-:Y:S01]  /*13f00*/  ULDC.64 UR8, c[0x0][0x620] ;  /* 0x0001880000087ab9 */ /* 0x000fe20000000a00 */
[----:B------:R-:W-:Y:S01]  /*13f10*/  SHF.R.U32.HI R2, RZ, UR11, R3 ;  /* 0x0000000bff027c19 */ /* 0x000fe20008011603 */
[----:B------:R-:W-:Y:S01]  /*13f20*/  IMAD.MOV.U32 R3, RZ, RZ, R14 ;  /* 0x000000ffff037224 */ /* 0x000fe200078e000e */
[----:B------:R-:W-:Y:S01]  /*13f30*/  IADD3 R11, P0, RZ, -R9, RZ ;  /* 0x80000009ff0b7210 */ /* 0x000fe20007f1e0ff */
[----:B------:R-:W-:-:S03]  /*13f40*/  ULDC.64 UR10, c[0x0][0x640] ;  /* 0x00019000000a7ab9 */ /* 0x000fc60000000a00 */
[----:B------:R-:W-:Y:S02]  /*13f50*/  IADD3.X R2, RZ, ~R2, RZ, P0, !PT ;  /* 0x80000002ff027210 */ /* 0x000fe400007fe4ff */
[----:B------:R-:W-:-:S03]  /*13f60*/  ISETP.NE.U32.AND P0, PT, RZ, UR10, PT ;  /* 0x0000000aff007c0c */ /* 0x000fc6000bf05070 */
[----:B------:R-:W-:Y:S01]  /*13f70*/  IMAD R2, R2, UR8, RZ ;  /* 0x0000000802027c24 */ /* 0x000fe2000f8e02ff */
[----:B------:R-:W-:-:S03]  /*13f80*/  ISETP.NE.AND.EX P0, PT, RZ, UR11, PT, P0 ;  /* 0x0000000bff007c0c */ /* 0x000fc6000bf05300 */
[----:B------:R-:W-:Y:S02]  /*13f90*/  IMAD R5, R11, UR9, R2 ;  /* 0x000000090b057c24 */ /* 0x000fe4000f8e0202 */
[----:B------:R-:W-:-:S04]  /*13fa0*/  IMAD.MOV.U32 R2, RZ, RZ, R12 ;  /* 0x000000ffff027224 */ /* 0x000fc800078e000c */
[----:B------:R-:W-:Y:S01]  /*13fb0*/  IMAD.WIDE.U32 R2, R11, UR8, R2 ;  /* 0x000000080b027c25 */ /* 0x000fe2000f8e0002 */
[----:B------:R-:W-:-:S03]  /*13fc0*/  ULDC UR8, c[0x0][0x618] ;  /* 0x0001860000087ab9 */ /* 0x000fc60000000800 */
[----:B------:R-:W-:-:S05]  /*13fd0*/  IMAD.IADD R3, R3, 0x1, R5 ;  /* 0x0000000103037824 */ /* 0x000fca00078e0205 */
[--C-:B------:R-:W-:Y:S02]  /*13fe0*/  SHF.R.U64 R10, R2, UR8, R3.reuse ;  /* 0x00000008020a7c19 */ /* 0x100fe40008001203 */
[----:B------:R-:W-:Y:S01]  /*13ff0*/  SHF.R.U32.HI R3, RZ, UR8, R3 ;  /* 0x00000008ff037c19 */ /* 0x000fe20008011603 */
[----:B------:R-:W-:-:S03]  /*14000*/  ULDC UR8, c[0x0][0x608] ;  /* 0x0001820000087ab9 */ /* 0x000fc60000000800 */
[--C-:B------:R-:W-:Y:S02]  /*14010*/  SHF.R.U64 R12, R10, UR8, R3.reuse ;  /* 0x000000080a0c7c19 */ /* 0x100fe40008001203 */
[----:B------:R-:W-:Y:S01]  /*14020*/  SHF.R.U32.HI R3, RZ, UR8, R3 ;  /* 0x00000008ff037c19 */ /* 0x000fe20008011603 */
[----:B------:R-:W-:-:S03]  /*14030*/  ULDC UR8, c[0x0][0x658] ;  /* 0x0001960000087ab9 */ /* 0x000fc60000000800 */
[--C-:B------:R-:W-:Y:S02]  /*14040*/  SHF.R.U32.HI R13, RZ, UR8, R3.reuse ;  /* 0x00000008ff0d7c19 */ /* 0x100fe40008011603 */
[----:B------:R-:W-:-:S03]  /*14050*/  SHF.R.U64 R11, R12, UR8, R3 ;  /* 0x000000080c0b7c19 */ /* 0x000fc60008001203 */
[----:B------:R-:W-:Y:S01]  /*14060*/  IMAD.MOV.U32 R3, RZ, RZ, R13 ;  /* 0x000000ffff037224 */ /* 0x000fe200078e000d */
[----:B------:R-:W-:Y:S01]  /*14070*/  MOV R2, R11 ;  /* 0x0000000b00027202 */ /* 0x000fe20000000f00 */
[----:B------:R-:W-:Y:S06]  /*14080*/  @!P0 BRA `(.L_x_566) ;  /* 0x0000000000288947 */ /* 0x000fec0003800000 */
[----:B------:R-:W-:Y:S02]  /*14090*/  ULDC UR8, c[0x0][0x64c] ;  /* 0x0001930000087ab9 */ /* 0x000fe40000000800 */
[----:B------:R-:W-:-:S05]  /*140a0*/  IADD3 R3, P0, R11, UR8, RZ ;  /* 0x000000080b037c10 */ /* 0x000fca000ff1e0ff */
[----:B------:R-:W-:-:S04]  /*140b0*/  IMAD.X R13, RZ, RZ, R13, P0 ;  /* 0x000000ffff0d7224 */ /* 0x000fc800000e060d */
[----:B------:R-:W-:-:S04]  /*140c0*/  IMAD.WIDE.U32 R4, R13, UR10, RZ ;  /* 0x0000000a0d047c25 */ /* 0x000fc8000f8e00ff */
[----:B------:R-:W-:-:S04]  /*140d0*/  IMAD.WIDE.U32 R4, P0, R3, UR11, R4 ;  /* 0x0000000b03047c25 */ /* 0x000fc8000f800004 */
[----:B------:R-:W-:Y:S01]  /*140e0*/  IMAD.WIDE.U32 R2, R3, UR10, RZ ;  /* 0x0000000a03027c25 */ /* 0x000fe2000f8e00ff */
[----:B------:R-:W-:-:S04]  /*140f0*/  MOV R2, R5 ;  /* 0x0000000500027202 */ /* 0x000fc80000000f00 */
[----:B------:R-:W-:Y:S01]  /*14100*/  IADD3 RZ, P1, R3, R4, RZ ;  /* 0x0000000403ff7210 */ /* 0x000fe20007f3e0ff */
[----:B------:R-:W-:-:S04]  /*14110*/  IMAD.X R3, RZ, RZ, RZ, P0 ;  /* 0x000000ffff037224 */ /* 0x000fc800000e06ff */
[----:B------:R-:W-:-:S08]  /*14120*/  IMAD.WIDE.U32.X R2, R13, UR11, R2, P1 ;  /* 0x0000000b0d027c25 */ /* 0x000fd000088e0402 */
.L_x_566:
[----:B------:R-:W-:Y:S01]  /*14130*/  ULDC UR8, c[0x0][0x648] ;  /* 0x0001920000087ab9 */ /* 0x000fe20000000800 */
[----:B------:R-:W-:Y:S01]  /*14140*/  LOP3.LUT R12, R12, UR7, RZ, 0xc0, !PT ;  /* 0x000000070c0c7c12 */ /* 0x000fe2000f8ec0ff */
[----:B------:R-:W-:Y:S01]  /*14150*/  UISETP.NE.AND UP0, UPT, UR46, URZ, UPT ;  /* 0x0000003f2e00728c */ /* 0x000fe2000bf05270 */
[----:B------:R-:W-:Y:S01]  /*14160*/  SHF.R.U64 R3, R2, UR8, R3 ;  /* 0x0000000802037c19 */ /* 0x000fe20008001203 */
[----:B------:R-:W-:Y:S01]  /*14170*/  ULDC UR8, c[0x0][0x638] ;  /* 0x00018e0000087ab9 */ /* 0x000fe20000000800 */
[----:B------:R-:W-:-:S03]  /*14180*/  LOP3.LUT R4, R10, UR4, RZ, 0xc0, !PT ;  /* 0x000000040a047c12 */ /* 0x000fc6000f8ec0ff */
[----:B------:R-:W-:Y:S01]  /*14190*/  IMAD.MOV R2, RZ, RZ, -R3 ;  /* 0x000000ffff027224 */ /* 0x000fe200078e0a03 */
[----:B------:R-:W-:Y:S01]  /*141a0*/  PLOP3.LUT P0, PT, PT, PT, UP0, 0x40, 0x0 ;  /* 0x000000000000781c */ /* 0x000fe20003f0e808 */
[----:B------:R-:W-:Y:S01]  /*141b0*/  IMAD R12, R3, UR5, R12 ;  /* 0x00000005030c7c24 */ /* 0x000fe2000f8e020c */
[----:B------:R-:W-:Y:S01]  /*141c0*/  PLOP3.LUT P1, PT, PT, PT, UP0, 0x40, 0x0 ;  /* 0x000000000000781c */ /* 0x000fe20003f2e808 */
[----:B------:R-:W-:Y:S01]  /*141d0*/  IMAD R11, R2, UR8, R11 ;  /* 0x00000008020b7c24 */ /* 0x000fe2000f8e020b */
[----:B------:R-:W-:Y:S02]  /*141e0*/  ULDC UR8, c[0x0][0x610] ;  /* 0x0001840000087ab9 */ /* 0x000fe40000000800 */
[----:B------:R-:W-:Y:S01]  /*141f0*/  IMAD R7, R12, UR8, R7 ;  /* 0x000000080c077c24 */ /* 0x000fe2000f8e0207 */
[----:B------:R-:W-:Y:S02]  /*14200*/  ULDC UR8, c[0x0][0x600] ;  /* 0x0001800000087ab9 */ /* 0x000fe40000000800 */
[----:B------:R-:W-:-:S05]  /*14210*/  IMAD R4, R11, UR8, R4 ;  /* 0x000000080b047c24 */ /* 0x000fca000f8e0204 */
[----:B------:R-:W-:Y:S02]  /*14220*/  SEL R2, R4, R7, P0 ;  /* 0x0000000704027207 */ /* 0x000fe40000000000 */
[----:B------:R-:W-:Y:S01]  /*14230*/  SEL R3, R7, R4, P1 ;  /* 0x0000000407037207 */ /* 0x000fe20000800000 */
[----:B------:R-:W-:-:S07]  /*14240*/  IMAD.MOV.U32 R4, RZ, RZ, 0x1 ;  /* 0x00000001ff047424 */ /* 0x000fce00078e00ff */
.L_x_564:
[----:B------:R-:W-:Y:S05]  /*14250*/  BSYNC B1 ;  /* 0x0000000000017941 */ /* 0x000fea0003800000 */
.L_x_563:
[----:B------:R-:W-:-:S13]  /*14260*/  LOP3.LUT P0, RZ, R4, 0xff, RZ, 0xc0, !PT ;  /* 0x000000ff04ff7812 */ /* 0x000fda000780c0ff */
[----:B------:R-:W-:Y:S05]  /*14270*/  @P0 BRA `(.L_x_567) ;  /* 0xfffffff400080947 */ /* 0x000fea000383ffff */
[----:B------:R-:W-:Y:S05]  /*14280*/  BSYNC B0 ;  /* 0x0000000000007941 */ /* 0x000fea0003800000 */
.L_x_556:
[----:B------:R-:W-:-:S03]  /*14290*/  UMOV UR8, 0xffffffff ;  /* 0xffffffff00087882 */ /* 0x000fc60000000000 */
[----:B------:R-:W-:Y:S05]  /*142a0*/  BRA.DIV UR8, `(.L_x_568) ;  /* 0x0000000608847947 */ /* 0x000fea000b800000 */
[----:B------:R-:W-:-:S13]  /*142b0*/  ELECT P6, URZ, PT ;  /* 0x00000000003f782f */ /* 0x000fda00038c0000 */
.L_x_585:
[----:B------:R-:W-:Y:S04]  /*142c0*/  BSSY B0, `(.L_x_569) ;  /* 0x0000047000007945 */ /* 0x000fe80003800000 */
[----:B------:R-:W-:Y:S05]  /*142d0*/  @!P6 BRA `(.L_x_570) ;  /* 0x000000040014e947 */ /* 0x000fea0003800000 */
[----:B------:R-:W-:-:S04]  /*142e0*/  ULOP3.LUT UR8, UR40, 0x2, URZ, 0xfc, !UPT ;  /* 0x0000000228087892 */ /* 0x000fc8000f8efc3f */
[----:B------:R-:W-:-:S06]  /*142f0*/  UISETP.NE.AND UP0, UPT, UR8, 0x3, UPT ;  /* 0x000000030800788c */ /* 0x000fcc000bf05270 */
[----:B------:R-:W-:-:S13]  /*14300*/  PLOP3.LUT P0, PT, PT, PT, UP0, 0x80, 0x0 ;  /* 0x000000000000781c */ /* 0x000fda0003f0f008 */
[----:B------:R-:W-:Y:S05]  /*14310*/  @!P0 BRA `(.L_x_571) ;  /* 0x0000000000048947 */ /* 0x000fea0003800000 */
[----:B------:R-:W-:Y:S01]  /*14320*/  BPT.TRAP 0x1 ;  /* 0x000000040000795c */ /* 0x000fe20000300000 */
.L_x_571:
[----:B------:R-:W0:Y:S01]  /*14330*/  S2R R3, SR_CgaCtaId ;  /* 0x0000000000037919 */ /* 0x000e220000008800 */
[----:B------:R-:W-:-:S04]  /*14340*/  MOV R2, 0x400 ;  /* 0x0000040000027802 */ /* 0x000fc80000000f00 */
[----:B0-----:R-:W-:Y:S02]  /*14350*/  LEA R3, R3, R2, 0x18 ;  /* 0x0000000203037211 */ /* 0x001fe400078ec0ff */
[----:B------:R-:W-:-:S03]  /*14360*/  SHF.L.U32 R2, R0, 0x1f, RZ ;  /* 0x0000001f00027819 */ /* 0x000fc600000006ff */
[----:B------:R-:W-:-:S05]  /*14370*/  VIADD R3, R3, 0x38 ;  /* 0x0000003803037836 */ /* 0x000fca0000000000 */
[----:B------:R-:W-:-:S04]  /*14380*/  LEA R5, R6, R3, 0x3 ;  /* 0x0000000306057211 */ /* 0x000fc800078e18ff */
[----:B------:R-:W0:Y:S02]  /*14390*/  SYNCS.PHASECHK.TRANS64.TRYWAIT P0, [R5+URZ], R2 ;  /* 0x00000002050075a7 */ /* 0x000e24000800017f */
[----:B0-----:R-:W-:Y:S05]  /*143a0*/  @!P0 BRA `(.L_x_572) ;  /* 0x0000000400648947 */ /* 0x001fea0003800000 */
.L_x_586:
[----:B------:R-:W-:-:S05]  /*143b0*/  VIADD R6, R6, 0x1 ;  /* 0x0000000106067836 */ /* 0x000fca0000000000 */
[----:B------:R-:W-:-:S04]  /*143c0*/  ISETP.NE.AND P0, PT, R6, 0x7, PT ;  /* 0x000000070600780c */ /* 0x000fc80003f05270 */
[----:B0-----:R-:W-:Y:S02]  /*143d0*/  SEL R5, RZ, 0x1, P0 ;  /* 0x00000001ff057807 */ /* 0x001fe40000000000 */
[----:B------:R-:W-:Y:S02]  /*143e0*/  SEL R6, R6, RZ, P0 ;  /* 0x000000ff06067207 */ /* 0x000fe40000000000 */
[----:B------:R-:W-:-:S03]  /*143f0*/  LOP3.LUT R5, R0, R5, RZ, 0x3c, !PT ;  /* 0x0000000500057212 */ /* 0x000fc600078e3cff */
[----:B------:R-:W-:Y:S01]  /*14400*/  IMAD R7, R6, 0x8, R3 ;  /* 0x0000000806077824 */ /* 0x000fe200078e0203 */
[----:B------:R-:W-:-:S04]  /*14410*/  SHF.L.U32 R0, R5, 0x1f, RZ ;  /* 0x0000001f05007819 */ /* 0x000fc800000006ff */
[----:B------:R-:W0:Y:S02]  /*14420*/  SYNCS.PHASECHK.TRANS64.TRYWAIT P0, [R7+URZ], R0 ;  /* 0x00000000070075a7 */ /* 0x000e24000800017f */
[----:B0-----:R-:W-:Y:S05]  /*14430*/  @!P0 BRA `(.L_x_573) ;  /* 0x0000000400548947 */ /* 0x001fea0003800000 */
.L_x_587:
[----:B0-----:R-:W-:-:S05]  /*14440*/  VIADD R0, R6, 0x1 ;  /* 0x0000000106007836 */ /* 0x001fca0000000000 */
[----:B------:R-:W-:-:S04]  /*14450*/  ISETP.NE.AND P0, PT, R0, 0x7, PT ;  /* 0x000000070000780c */ /* 0x000fc80003f05270 */
[----:B------:R-:W-:Y:S02]  /*14460*/  SEL R2, RZ, 0x1, P0 ;  /* 0x00000001ff027807 */ /* 0x000fe40000000000 */
[----:B------:R-:W-:Y:S02]  /*14470*/  SEL R4, R0, RZ, P0 ;  /* 0x000000ff00047207 */ /* 0x000fe40000000000 */
[----:B------:R-:W-:Y:S02]  /*14480*/  LOP3.LUT R5, R5, R2, RZ, 0x3c, !PT ;  /* 0x0000000205057212 */ /* 0x000fe400078e3cff */
[----:B------:R-:W-:Y:S02]  /*14490*/  LEA R7, R4, R3, 0x3 ;  /* 0x0000000304077211 */ /* 0x000fe400078e18ff */
[----:B------:R-:W-:-:S04]  /*144a0*/  SHF.L.U32 R0, R5, 0x1f, RZ ;  /* 0x0000001f05007819 */ /* 0x000fc800000006ff */
[----:B------:R-:W0:Y:S02]  /*144b0*/  SYNCS.PHASECHK.TRANS64.TRYWAIT P0, [R7+URZ], R0 ;  /* 0x00000000070075a7 */ /* 0x000e24000800017f */
[----:B0-----:R-:W-:Y:S05]  /*144c0*/  @!P0 BRA `(.L_x_574) ;  /* 0x0000000400448947 */ /* 0x001fea0003800000 */
.L_x_588:
[----:B0-----:R-:W-:-:S05]  /*144d0*/  VIADD R0, R4, 0x1 ;  /* 0x0000000104007836 */ /* 0x001fca0000000000 */
[----:B------:R-:W-:-:S04]  /*144e0*/  ISETP.NE.AND P0, PT, R0, 0x7, PT ;  /* 0x000000070000780c */ /* 0x000fc80003f05270 */
[----:B------:R-:W-:Y:S02]  /*144f0*/  SEL R2, RZ, 0x1, P0 ;  /* 0x00000001ff027807 */ /* 0x000fe40000000000 */
[----:B------:R-:W-:Y:S02]  /*14500*/  SEL R4, R0, RZ, P0 ;  /* 0x000000ff00047207 */ /* 0x000fe40000000000 */
[----:B------:R-:W-:-:S03]  /*14510*/  LOP3.LUT R5, R5, R2, RZ, 0x3c, !PT ;  /* 0x0000000205057212 */ /* 0x000fc600078e3cff */
[----:B------:R-:W-:Y:S01]  /*14520*/  IMAD R7, R4, 0x8, R3 ;  /* 0x0000000804077824 */ /* 0x000fe200078e0203 */
[----:B------:R-:W-:-:S04]  /*14530*/  SHF.L.U32 R0, R5, 0x1f, RZ ;  /* 0x0000001f05007819 */ /* 0x000fc800000006ff */
[----:B------:R-:W0:Y:S02]  /*14540*/  SYNCS.PHASECHK.TRANS64.TRYWAIT P0, [R7+URZ], R0 ;  /* 0x00000000070075a7 */ /* 0x000e24000800017f */
[----:B0-----:R-:W-:Y:S05]  /*14550*/  @!P0 BRA `(.L_x_575) ;  /* 0x0000000400348947 */ /* 0x001fea0003800000 */
.L_x_589:
        /* <DEDUP_REMOVED lines=9> */
.L_x_590:
        /* <DEDUP_REMOVED lines=9> */
.L_x_591:
[----:B0-----:R-:W-:-:S05]  /*14680*/  VIADD R0, R4, 0x1 ;  /* 0x0000000104007836 */ /* 0x001fca0000000000 */
[----:B------:R-:W-:-:S04]  /*14690*/  ISETP.NE.AND P0, PT, R0, 0x7, PT ;  /* 0x000000070000780c */ /* 0x000fc80003f05270 */
[----:B------:R-:W-:Y:S02]  /*146a0*/  SEL R2, RZ, 0x1, P0 ;  /* 0x00000001ff027807 */ /* 0x000fe40000000000 */
[----:B------:R-:W-:Y:S02]  /*146b0*/  SEL R0, R0, RZ, P0 ;  /* 0x000000ff00007207 */ /* 0x000fe40000000000 */
[----:B------:R-:W-:Y:S02]  /*146c0*/  LOP3.LUT R2, R5, R2, RZ, 0x3c, !PT ;  /* 0x0000000205027212 */ /* 0x000fe400078e3cff */
[----:B------:R-:W-:Y:S02]  /*146d0*/  LEA R3, R0, R3, 0x3 ;  /* 0x0000000300037211 */ /* 0x000fe400078e18ff */
[----:B------:R-:W-:-:S07]  /*146e0*/  SHF.L.U32 R0, R2, 0x1f, RZ ;  /* 0x0000001f02007819 */ /* 0x000fce00000006ff */
.L_x_578:
[----:B0-----:R0:W1:Y:S02]  /*146f0*/  SYNCS.PHASECHK.TRANS64.TRYWAIT P0, [R3+URZ], R0 ;  /* 0x00000000030075a7 */ /* 0x001064000800017f */
[----:B-1----:R-:W-:Y:S05]  /*14700*/  @!P0 NANOSLEEP.SYNCS 0x989680 ;  /* 0x009896800000895d */ /* 0x002fea0003900000 */
[----:B------:R-:W1:Y:S02]  /*14710*/  @!P0 SYNCS.PHASECHK.TRANS64 P0, [R3+URZ], R0 ;  /* 0x00000000030085a7 */ /* 0x000e64000800007f */
[----:B-1----:R-:W-:Y:S05]  /*14720*/  @!P0 BRA `(.L_x_578) ;  /* 0xfffffffc00f08947 */ /* 0x002fea000383ffff */
.L_x_570:
[----:B------:R-:W-:Y:S05]  /*14730*/  BSYNC B0 ;  /* 0x0000000000007941 */ /* 0x000fea0003800000 */
.L_x_569:
[----:B------:R-:W-:Y:S05]  /*14740*/  EXIT ;  /* 0x000000000000794d */ /* 0x000fea0003800000 */
.L_x_21:
[----:B--2---:R2:W3:Y:S02]  /*14750*/  SYNCS.PHASECHK.TRANS64.TRYWAIT P1, [R3+URZ], R2 ;  /* 0x00000002030075a7 */ /* 0x0044e4000802017f */
[----:B---3--:R-:W-:Y:S05]  /*14760*/  @!P1 NANOSLEEP.SYNCS 0x989680 ;  /* 0x009896800000995d */ /* 0x008fea0003900000 */
[----:B------:R-:W3:Y:S02]  /*14770*/  @!P1 SYNCS.PHASECHK.TRANS64 P1, [R3+URZ], R2 ;  /* 0x00000002030095a7 */ /* 0x000ee4000802007f */
[----:B---3--:R-:W-:Y:S05]  /*14780*/  @!P1 BRA `(.L_x_21) ;  /* 0xfffffffc00f09947 */ /* 0x008fea000383ffff */
[----:B------:R-:W-:Y:S05]  /*14790*/  BRA `(.L_x_20) ;  /* 0xfffffecc00f47947 */ /* 0x000fea000383ffff */
.L_x_26:
[----:B-1----:R1:W2:Y:S02]  /*147a0*/  SYNCS.PHASECHK.TRANS64.TRYWAIT P1, [R4+URZ], R5 ;  /* 0x00000005040075a7 */ /* 0x0022a4000802017f */
[----:B--2---:R-:W-:Y:S05]  /*147b0*/  @!P1 NANOSLEEP.SYNCS 0x989680 ;  /* 0x009896800000995d */ /* 0x004fea0003900000 */
[----:B------:R-:W2:Y:S02]  /*147c0*/  @!P1 SYNCS.PHASECHK.TRANS64 P1, [R4+URZ], R5 ;  /* 0x00000005040095a7 */ /* 0x000ea4000802007f */
[----:B--2---:R-:W-:Y:S05]  /*147d0*/  @!P1 BRA `(.L_x_26) ;  /* 0xfffffffc00f09947 */ /* 0x004fea000383ffff */
[----:B------:R-:W-:Y:S05]  /*147e0*/  BRA `(.L_x_25) ;  /* 0xfffffee400487947 */ /* 0x000fea000383ffff */
.L_x_557:
[----:B------:R-:W-:Y:S01]  /*147f0*/  BSSY B1, `(.L_x_579) ;  /* 0x0000006000017945 */ /* 0x000fe20003800000 */
[----:B------:R-:W-:-:S07]  /*14800*/  IMAD.MOV.U32 R15, RZ, RZ, -0x1 ;  /* 0xffffffffff0f7424 */ /* 0x000fce00078e00ff */
[----:B------:R-:W-:Y:S05]  /*14810*/  WARPSYNC.COLLECTIVE R15, `(.L_x_580) ;  /* 0x000000000f0c7348 */ /* 0x000fea0003c00000 */
[----:B------:R-:W-:Y:S02]  /*14820*/  ELECT P6, UR62, PT ;  /* 0x00000000003e782f */ /* 0x000fe400038c0000 */
[----:B------:R-:W-:Y:S01]  /*14830*/  MOV R14, UR62 ;  /* 0x0000003e000e7c02 */ /* 0x000fe20008000f00 */
[----:B------:R-:W-:Y:S10]  /*14840*/  ENDCOLLECTIVE ;  /* 0x000000000000791b */ /* 0x000ff40003800000 */
.L_x_580:
[----:B------:R-:W-:Y:S05]  /*14850*/  BSYNC B1 ;  /* 0x0000000000017941 */ /* 0x000fea0003800000 */
.L_x_579:
[----:B------:R-:W-:Y:S05]  /*14860*/  BRA `(.L_x_581) ;  /* 0xffffffec00987947 */ /* 0x000fea000383ffff */
.L_x_560:
[----:B0-----:R0:W2:Y:S02]  /*14870*/  SYNCS.PHASECHK.TRANS64.TRYWAIT P0, [R12+URZ+0x38], R7 ;  /* 0x000038070c0075a7 */ /* 0x0010a4000800017f */
[----:B--2---:R-:W-:Y:S05]  /*14880*/  @!P0 NANOSLEEP.SYNCS 0x989680 ;  /* 0x009896800000895d */ /* 0x004fea0003900000 */
[----:B------:R-:W2:Y:S02]  /*14890*/  @!P0 SYNCS.PHASECHK.TRANS64 P0, [R12+URZ+0x38], R7 ;  /* 0x000038070c0085a7 */ /* 0x000ea4000800007f */
[----:B--2---:R-:W-:Y:S05]  /*148a0*/  @!P0 BRA `(.L_x_560) ;  /* 0xfffffffc00f08947 */ /* 0x004fea000383ffff */
[----:B------:R-:W-:Y:S05]  /*148b0*/  BRA `(.L_x_582) ;  /* 0xffffffec00d47947 */ /* 0x000fea000383ffff */
.L_x_568:
[----:B------:R-:W-:Y:S01]  /*148c0*/  BSSY B0, `(.L_x_583) ;  /* 0x0000006000007945 */ /* 0x000fe20003800000 */
[----:B------:R-:W-:-:S07]  /*148d0*/  IMAD.MOV.U32 R15, RZ, RZ, -0x1 ;  /* 0xffffffffff0f7424 */ /* 0x000fce00078e00ff */
[----:B------:R-:W-:Y:S05]  /*148e0*/  WARPSYNC.COLLECTIVE R15, `(.L_x_584) ;  /* 0x000000000f0c7348 */ /* 0x000fea0003c00000 */
[----:B------:R-:W-:Y:S02]  /*148f0*/  ELECT P6, UR62, PT ;  /* 0x00000000003e782f */ /* 0x000fe400038c0000 */
[----:B------:R-:W-:Y:S01]  /*14900*/  MOV R14, UR62 ;  /* 0x0000003e000e7c02 */ /* 0x000fe20008000f00 */
[----:B------:R-:W-:Y:S10]  /*14910*/  ENDCOLLECTIVE ;  /* 0x000000000000791b */ /* 0x000ff40003800000 */
.L_x_584:
[----:B------:R-:W-:Y:S05]  /*14920*/  BSYNC B0 ;  /* 0x0000000000007941 */ /* 0x000fea0003800000 */
.L_x_583:
[----:B------:R-:W-:Y:S05]  /*14930*/  BRA `(.L_x_585) ;  /* 0xfffffff800607947 */ /* 0x000fea000383ffff */
.L_x_572:
[----:B0-----:R0:W1:Y:S02]  /*14940*/  SYNCS.PHASECHK.TRANS64.TRYWAIT P0, [R5+URZ], R2 ;  /* 0x00000002050075a7 */ /* 0x001064000800017f */
[----:B-1----:R-:W-:Y:S05]  /*14950*/  @!P0 NANOSLEEP.SYNCS 0x989680 ;  /* 0x009896800000895d */ /* 0x002fea0003900000 */
[----:B------:R-:W1:Y:S02]  /*14960*/  @!P0 SYNCS.PHASECHK.TRANS64 P0, [R5+URZ], R2 ;  /* 0x00000002050085a7 */ /* 0x000e64000800007f */
[----:B-1----:R-:W-:Y:S05]  /*14970*/  @!P0 BRA `(.L_x_572) ;  /* 0xfffffffc00f08947 */ /* 0x002fea000383ffff */
[----:B------:R-:W-:Y:S05]  /*14980*/  BRA `(.L_x_586) ;  /* 0xfffffff800887947 */ /* 0x000fea000383ffff */
.L_x_573:
[----:B0-----:R0:W1:Y:S02]  /*14990*/  SYNCS.PHASECHK.TRANS64.TRYWAIT P0, [R7+URZ], R0 ;  /* 0x00000000070075a7 */ /* 0x001064000800017f */
[----:B-1----:R-:W-:Y:S05]  /*149a0*/  @!P0 NANOSLEEP.SYNCS 0x989680 ;  /* 0x009896800000895d */ /* 0x002fea0003900000 */
[----:B------:R-:W1:Y:S02]  /*149b0*/  @!P0 SYNCS.PHASECHK.TRANS64 P0, [R7+URZ], R0 ;  /* 0x00000000070085a7 */ /* 0x000e64000800007f */
[----:B-1----:R-:W-:Y:S05]  /*149c0*/  @!P0 BRA `(.L_x_573) ;  /* 0xfffffffc00f08947 */ /* 0x002fea000383ffff */
[----:B------:R-:W-:Y:S05]  /*149d0*/  BRA `(.L_x_587) ;  /* 0xfffffff800987947 */ /* 0x000fea000383ffff */
.L_x_574:
[----:B0-----:R0:W1:Y:S02]  /*149e0*/  SYNCS.PHASECHK.TRANS64.TRYWAIT P0, [R7+URZ], R0 ;  /* 0x00000000070075a7 */ /* 0x001064000800017f */
[----:B-1----:R-:W-:Y:S05]  /*149f0*/  @!P0 NANOSLEEP.SYNCS 0x989680 ;  /* 0x009896800000895d */ /* 0x002fea0003900000 */
[----:B------:R-:W1:Y:S02]  /*14a00*/  @!P0 SYNCS.PHASECHK.TRANS64 P0, [R7+URZ], R0 ;  /* 0x00000000070085a7 */ /* 0x000e64000800007f */
[----:B-1----:R-:W-:Y:S05]  /*14a10*/  @!P0 BRA `(.L_x_574) ;  /* 0xfffffffc00f08947 */ /* 0x002fea000383ffff */
[----:B------:R-:W-:Y:S05]  /*14a20*/  BRA `(.L_x_588) ;  /* 0xfffffff800a87947 */ /* 0x000fea000383ffff */
.L_x_575:
[----:B0-----:R0:W1:Y:S02]  /*14a30*/  SYNCS.PHASECHK.TRANS64.TRYWAIT P0, [R7+URZ], R0 ;  /* 0x00000000070075a7 */ /* 0x001064000800017f */
[----:B-1----:R-:W-:Y:S05]  /*14a40*/  @!P0 NANOSLEEP.SYNCS 0x989680 ;  /* 0x009896800000895d */ /* 0x002fea0003900000 */
[----:B------:R-:W1:Y:S02]  /*14a50*/  @!P0 SYNCS.PHASECHK.TRANS64 P0, [R7+URZ], R0 ;  /* 0x00000000070085a7 */ /* 0x000e64000800007f */
[----:B-1----:R-:W-:Y:S05]  /*14a60*/  @!P0 BRA `(.L_x_575) ;  /* 0xfffffffc00f08947 */ /* 0x002fea000383ffff */
[----:B------:R-:W-:Y:S05]  /*14a70*/  BRA `(.L_x_589) ;  /* 0xfffffff800b87947 */ /* 0x000fea000383ffff */
.L_x_576:
[----:B0-----:R0:W1:Y:S02]  /*14a80*/  SYNCS.PHASECHK.TRANS64.TRYWAIT P0, [R7+URZ], R0 ;  /* 0x00000000070075a7 */ /* 0x001064000800017f */
[----:B-1----:R-:W-:Y:S05]  /*14a90*/  @!P0 NANOSLEEP.SYNCS 0x989680 ;  /* 0x009896800000895d */ /* 0x002fea0003900000 */
[----:B------:R-:W1:Y:S02]  /*14aa0*/  @!P0 SYNCS.PHASECHK.TRANS64 P0, [R7+URZ], R0 ;  /* 0x00000000070085a7 */ /* 0x000e64000800007f */
[----:B-1----:R-:W-:Y:S05]  /*14ab0*/  @!P0 BRA `(.L_x_576) ;  /* 0xfffffffc00f08947 */ /* 0x002fea000383ffff */
[----:B------:R-:W-:Y:S05]  /*14ac0*/  BRA `(.L_x_590) ;  /* 0xfffffff800c87947 */ /* 0x000fea000383ffff */
.L_x_577:
[----:B0-----:R0:W1:Y:S02]  /*14ad0*/  SYNCS.PHASECHK.TRANS64.TRYWAIT P0, [R7+URZ], R0 ;  /* 0x00000000070075a7 */ /* 0x001064000800017f */
[----:B-1----:R-:W-:Y:S05]  /*14ae0*/  @!P0 NANOSLEEP.SYNCS 0x989680 ;  /* 0x009896800000895d */ /* 0x002fea0003900000 */
[----:B------:R-:W1:Y:S02]  /*14af0*/  @!P0 SYNCS.PHASECHK.TRANS64 P0, [R7+URZ], R0 ;  /* 0x00000000070085a7 */ /* 0x000e64000800007f */
[----:B-1----:R-:W-:Y:S05]  /*14b00*/  @!P0 BRA `(.L_x_577) ;  /* 0xfffffffc00f08947 */ /* 0x002fea000383ffff */
[----:B------:R-:W-:Y:S05]  /*14b10*/  BRA `(.L_x_591) ;  /* 0xfffffff800d87947 */ /* 0x000fea000383ffff */
.L_x_592:
[----:B------:R-:W-:-:S00]  /*14b20*/  BRA `(.L_x_592) ;  /* 0xfffffffc00fc7947 */ /* 0x000fc0000383ffff */
[----:B------:R-:W-:-:S00]  /*14b30*/  NOP ;  /* 0x0000000000007918 */ /* 0x000fc00000000000 */
        /* <DEDUP_REMOVED lines=12> */
.L_x_593:


//--------------------- .nv.global.init           --------------------------
	.section	.nv.global.init,"aw",@progbits
.nv.global.init:
	.type		$str$22,@object
	.size		$str$22,($str$23 - $str$22)
$str$22:
        /*0000*/ 	.byte	0x6b, 0x5f, 0x74, 0x69, 0x6c, 0x65, 0x5f, 0x63, 0x6f, 0x75, 0x6e, 0x74, 0x20, 0x3e, 0x3d, 0x20
        /*0010*/ 	.byte	0x31, 0x00
	.type		$str$23,@object
	.size		$str$23,(__unnamed_1 - $str$23)
$str$23:
        /*0012*/ 	.byte	0x2f, 0x74, 0x6d, 0x70, 0x2f, 0x63, 0x75, 0x74, 0x6c, 0x61, 0x73, 0x73, 0x5f, 0x73, 0x77, 0x65
        /*0022*/ 	.byte	0x65, 0x70, 0x5f, 0x73, 0x72, 0x63, 0x2f, 0x69, 0x6e, 0x63, 0x6c, 0x75, 0x64, 0x65, 0x2f, 0x63
        /*0032*/ 	.byte	0x75, 0x74, 0x6c, 0x61, 0x73, 0x73, 0x2f, 0x67, 0x65, 0x6d, 0x6d, 0x2f, 0x63, 0x6f, 0x6c, 0x6c
        /*0042*/ 	.byte	0x65, 0x63, 0x74, 0x69, 0x76, 0x65, 0x2f, 0x73, 0x6d, 0x39, 0x30, 0x5f, 0x6d, 0x6d, 0x61, 0x5f
        /*0052*/ 	.byte	0x74, 0x6d, 0x61, 0x5f, 0x67, 0x6d, 0x6d, 0x61, 0x5f, 0x73, 0x73, 0x5f, 0x77, 0x61, 0x72, 0x70
        /*0062*/ 	.byte	0x73, 0x70, 0x65, 0x63, 0x69, 0x61, 0x6c, 0x69, 0x7a, 0x65, 0x64, 0x2e, 0x68, 0x70, 0x70, 0x00
	.type		__unnamed_1,@object
	.size		__unnamed_1,(.L_0 - __unnamed_1)
__unnamed_1:
        /* <DEDUP_REMOVED lines=174> */
.L_0:


//--------------------- .nv.shared._ZN7cutlass13device_kernelINS_4gemm6kernel13GemmUniversalIN4cute5tupleIJiiiiEEENS1_10collective13CollectiveMmaINS1_34MainloopSm90TmaGmmaWarpSpecializedILi7ENS5_IJNS4_1CILi2EEENSA_ILi1EEESC_EEENS1_35KernelTmaWarpSpecializedCooperativeEEENS5_IJNSA_ILi256EEESG_NSA_ILi64EEEEEEaNS5_IJlSC_lEEEaSJ_NS4_8TiledMMAINS4_8MMA_AtomIJNS4_4SM904GMMA27MMA_64x256x32_S32S8S8_SS_TNEEEENS4_6LayoutISD_NS5_IJSC_NSA_ILi0EEESR_EEEEENS5_IJNS4_10UnderscoreESU_SU_EEEEENS4_13SM90_TMA_LOADENS4_14ComposedLayoutINS4_7SwizzleILi2ELi4ELi3EEENS4_18smem_ptr_flag_bitsILi8EEENSQ_INS5_IJNSA_ILi8EEESH_EEENS5_IJSH_SC_EEEEEEEvNS4_8identityENS4_23SM90_TMA_LOAD_MULTICASTES17_vS18_EENS_8epilogue10collective6detail29Sm90TmaWarpSpecializedAdapterINS1C_15DefaultEpilogueIaSJ_SJ_NS1B_6thread17LinearCombinationIaLi1EiiLNS1G_9ScaleType4KindE0ELNS_15FloatRoundStyleE2EaEENS1_15EpilogueDefaultEEEEEvvEEEEvNT_6ParamsE --------------------------
	.section	.nv.shared._ZN7cutlass13device_kernelINS_4gemm6kernel13GemmUniversalIN4cute5tupleIJiiiiEEENS1_10collective13CollectiveMmaINS1_34MainloopSm90TmaGmmaWarpSpecializedILi7ENS5_IJNS4_1CILi2EEENSA_ILi1EEESC_EEENS1_35KernelTmaWarpSpecializedCooperativeEEENS5_IJNSA_ILi256EEESG_NSA_ILi64EEEEEEaNS5_IJlSC_lEEEaSJ_NS4_8TiledMMAINS4_8MMA_AtomIJNS4_4SM904GMMA27MMA_64x256x32_S32S8S8_SS_TNEEEENS4_6LayoutISD_NS5_IJSC_NSA_ILi0EEESR_EEEEENS5_IJNS4_10UnderscoreESU_SU_EEEEENS4_13SM90_TMA_LOADENS4_14ComposedLayoutINS4_7SwizzleILi2ELi4ELi3EEENS4_18smem_ptr_flag_bitsILi8EEENSQ_INS5_IJNSA_ILi8EEESH_EEENS5_IJSH_SC_EEEEEEEvNS4_8identityENS4_23SM90_TMA_LOAD_MULTICASTES17_vS18_EENS_8epilogue10collective6detail29Sm90TmaWarpSpecializedAdapterINS1C_15DefaultEpilogueIaSJ_SJ_NS1B_6thread17LinearCombinationIaLi1EiiLNS1G_9ScaleType4KindE0ELNS_15FloatRoundStyleE2EaEENS1_15EpilogueDefaultEEEEEvvEEEEvNT_6ParamsE,"aw",@nobits
	.sectionflags	@""
	.align	16
	.zero		1024


//--------------------- .nv.shared.reserved.0     --------------------------
	.section	.nv.shared.reserved.0,"aw",@nobits
	.weak		__nv_reservedSMEM_offset_0_alias
	.size		__nv_reservedSMEM_offset_0_alias, 0, 0
	.other		__nv_reservedSMEM_offset_0_alias,@"STO_CUDA_RESERVED_SHARED STV_DEFAULT"
__nv_reservedSMEM_offset_0_alias:
	.zero		0


//--------------------- .nv.global                --------------------------
	.section	.nv.global,"aw",@nobits
.nv.global:
	.type		_ZN40_INTERNAL_bdda25c6_4_k_cu_3bd504ea_169364cute1_E,@object
	.size		_ZN40_INTERNAL_bdda25c6_4_k_cu_3bd504ea_169364cute1_E,(_ZN40_INTERNAL_bdda25c6_4_k_cu_3bd504ea_169364cuda3std3__45__cpo6cbeginE - _ZN40_INTERNAL_bdda25c6_4_k_cu_3bd504ea_169364cute1_E)
_ZN40_INTERNAL_bdda25c6_4_k_cu_3bd504ea_169364cute1_E:
	.zero		1
	.type		_ZN40_INTERNAL_bdda25c6_4_k_cu_3bd504ea_169364cuda3std3__45__cpo6cbeginE,@object
	.size		_ZN40_INTERNAL_bdda25c6_4_k_cu_3bd504ea_169364cuda3std3__45__cpo6cbeginE,(_ZN40_INTERNAL_bdda25c6_4_k_cu_3bd504ea_169364cuda3std3__48in_placeE - _ZN40_INTERNAL_bdda25c6_4_k_cu_3bd504ea_169364cuda3std3__45__cpo6cbeginE)
_ZN40_INTERNAL_bdda25c6_4_k_cu_3bd504ea_169364cuda3std3__45__cpo6cbeginE:
	.zero		1
	.type		_ZN40_INTERNAL_bdda25c6_4_k_cu_3bd504ea_169364cuda3std3__48in_placeE,@object
	.size		_ZN40_INTERNAL_bdda25c6_4_k_cu_3bd504ea_169364cuda3std3__48in_placeE,(_ZN40_INTERNAL_bdda25c6_4_k_cu_3bd504ea_169364cuda3std6ranges3__45__cpo9iter_moveE - _ZN40_INTERNAL_bdda25c6_4_k_cu_3bd504ea_169364cuda3std3__48in_placeE)
_ZN40_INTERNAL_bdda25c6_4_k_cu_3bd504ea_169364cuda3std3__48in_placeE:
	.zero		1
	.type		_ZN40_INTERNAL_bdda25c6_4_k_cu_3bd504ea_169364cuda3std6ranges3__45__cpo9iter_moveE,@object
	.size		_ZN40_INTERNAL_bdda25c6_4_k_cu_3bd504ea_169364cuda3std6ranges3__45__cpo9iter_moveE,(_ZN40_INTERNAL_bdda25c6_4_k_cu_3bd504ea_169364cuda3std3__45__cpo5beginE - _ZN40_INTERNAL_bdda25c6_4_k_cu_3bd504ea_169364cuda3std6ranges3__45__cpo9iter_moveE)
_ZN40_INTERNAL_bdda25c6_4_k_cu_3bd504ea_169364cuda3std6ranges3__45__cpo9iter_moveE:
	.zero		1
	.type		_ZN40_INTERNAL_bdda25c6_4_k_cu_3bd504ea_169364cuda3std3__45__cpo5beginE,@object
	.size		_ZN40_INTERNAL_bdda25c6_4_k_cu_3bd504ea_169364cuda3std3__45__cpo5beginE,(_ZN40_INTERNAL_bdda25c6_4_k_cu_3bd504ea_169364cuda3std3__442_GLOBAL__N__bdda25c6_4_k_cu_3bd504ea_169366ignoreE - _ZN40_INTERNAL_bdda25c6_4_k_cu_3bd504ea_169364cuda3std3__45__cpo5beginE)
_ZN40_INTERNAL_bdda25c6_4_k_cu_3bd504ea_169364cuda3std3__45__cpo5beginE:
	.zero		1
	.type		_ZN40_INTERNAL_bdda25c6_4_k_cu_3bd504ea_169364cuda3std3__442_GLOBAL__N__bdda25c6_4_k_cu_3bd504ea_169366ignoreE,@object
	.size		_ZN40_INTERNAL_bdda25c6_4_k_cu_3bd504ea_169364cuda3std3__442_GLOBAL__N__bdda25c6_4_k_cu_3bd504ea_169366ignoreE,(_ZN40_INTERNAL_bdda25c6_4_k_cu_3bd504ea_169364cute7productE - _ZN40_INTERNAL_bdda25c6_4_k_cu_3bd504ea_169364cuda3std3__442_GLOBAL__N__bdda25c6_4_k_cu_3bd504ea_169366ignoreE)
_ZN40_INTERNAL_bdda25c6_4_k_cu_3bd504ea_169364cuda3std3__442_GLOBAL__N__bdda25c6_4_k_cu_3bd504ea_169366ignoreE:
	.zero		1
	.type		_ZN40_INTERNAL_bdda25c6_4_k_cu_3bd504ea_169364cute7productE,@object
	.size		_ZN40_INTERNAL_bdda25c6_4_k_cu_3bd504ea_169364cute7productE,(_ZN40_INTERNAL_bdda25c6_4_k_cu_3bd504ea_169364cuda3std3__45__cpo3endE - _ZN40_INTERNAL_bdda25c6_4_k_cu_3bd504ea_169364cute7productE)
_ZN40_INTERNAL_bdda25c6_4_k_cu_3bd504ea_169364cute7productE:
	.zero		1
	.type		_ZN40_INTERNAL_bdda25c6_4_k_cu_3bd504ea_169364cuda3std3__45__cpo3endE,@object
	.size		_ZN40_INTERNAL_bdda25c6_4_k_cu_3bd504ea_169364cuda3std3__45__cpo3endE,(_ZN40_INTERNAL_bdda25c6_4_k_cu_3bd504ea_169364cuda3std3__419piecewise_constructE - _ZN40_INTERNAL_bdda25c6_4_k_cu_3bd504ea_169364cuda3std3__45__cpo3endE)
_ZN40_INTERNAL_bdda25c6_4_k_cu_3bd504ea_169364cuda3std3__45__cpo3endE:
	.zero		1
	.type		_ZN40_INTERNAL_bdda25c6_4_k_cu_3bd504ea_169364cuda3std3__419piecewise_constructE,@object
	.size		_ZN40_INTERNAL_bdda25c6_4_k_cu_3bd504ea_169364cuda3std3__419piecewise_constructE,(_ZN40_INTERNAL_bdda25c6_4_k_cu_3bd504ea_169364cuda3std3__45__cpo4cendE - _ZN40_INTERNAL_bdda25c6_4_k_cu_3bd504ea_169364cuda3std3__419piecewise_constructE)
_ZN40_INTERNAL_bdda25c6_4_k_cu_3bd504ea_169364cuda3std3__419piecewise_constructE:
	.zero		1
	.type		_ZN40_INTERNAL_bdda25c6_4_k_cu_3bd504ea_169364cuda3std3__45__cpo4cendE,@object
	.size		_ZN40_INTERNAL_bdda25c6_4_k_cu_3bd504ea_169364cuda3std3__45__cpo4cendE,(_ZN40_INTERNAL_bdda25c6_4_k_cu_3bd504ea_169364cuda3std6ranges3__45__cpo4swapE - _ZN40_INTERNAL_bdda25c6_4_k_cu_3bd504ea_169364cuda3std3__45__cpo4cendE)
_ZN40_INTERNAL_bdda25c6_4_k_cu_3bd504ea_169364cuda3std3__45__cpo4cendE:
	.zero		1
	.type		_ZN40_INTERNAL_bdda25c6_4_k_cu_3bd504ea_169364cuda3std6ranges3__45__cpo4swapE,@object
	.size		_ZN40_INTERNAL_bdda25c6_4_k_cu_3bd504ea_169364cuda3std6ranges3__45__cpo4swapE,(.L_8 - _ZN40_INTERNAL_bdda25c6_4_k_cu_3bd504ea_169364cuda3std6ranges3__45__cpo4swapE)
_ZN40_INTERNAL_bdda25c6_4_k_cu_3bd504ea_169364cuda3std6ranges3__45__cpo4swapE:
	.zero		1
.L_8:


//--------------------- .nv.constant0._ZN7cutlass13device_kernelINS_4gemm6kernel13GemmUniversalIN4cute5tupleIJiiiiEEENS1_10collective13CollectiveMmaINS1_34MainloopSm90TmaGmmaWarpSpecializedILi7ENS5_IJNS4_1CILi2EEENSA_ILi1EEESC_EEENS1_35KernelTmaWarpSpecializedCooperativeEEENS5_IJNSA_ILi256EEESG_NSA_ILi64EEEEEEaNS5_IJlSC_lEEEaSJ_NS4_8TiledMMAINS4_8MMA_AtomIJNS4_4SM904GMMA27MMA_64x256x32_S32S8S8_SS_TNEEEENS4_6LayoutISD_NS5_IJSC_NSA_ILi0EEESR_EEEEENS5_IJNS4_10UnderscoreESU_SU_EEEEENS4_13SM90_TMA_LOADENS4_14ComposedLayoutINS4_7SwizzleILi2ELi4ELi3EEENS4_18smem_ptr_flag_bitsILi8EEENSQ_INS5_IJNSA_ILi8EEESH_EEENS5_IJSH_SC_EEEEEEEvNS4_8identityENS4_23SM90_TMA_LOAD_MULTICASTES17_vS18_EENS_8epilogue10collective6detail29Sm90TmaWarpSpecializedAdapterINS1C_15DefaultEpilogueIaSJ_SJ_NS1B_6thread17LinearCombinationIaLi1EiiLNS1G_9ScaleType4KindE0ELNS_15FloatRoundStyleE2EaEENS1_15EpilogueDefaultEEEEEvvEEEEvNT_6ParamsE --------------------------
	.section	.nv.constant0._ZN7cutlass13device_kernelINS_4gemm6kernel13GemmUniversalIN4cute5tupleIJiiiiEEENS1_10collective13CollectiveMmaINS1_34MainloopSm90TmaGmmaWarpSpecializedILi7ENS5_IJNS4_1CILi2EEENSA_ILi1EEESC_EEENS1_35KernelTmaWarpSpecializedCooperativeEEENS5_IJNSA_ILi256EEESG_NSA_ILi64EEEEEEaNS5_IJlSC_lEEEaSJ_NS4_8TiledMMAINS4_8MMA_AtomIJNS4_4SM904GMMA27MMA_64x256x32_S32S8S8_SS_TNEEEENS4_6LayoutISD_NS5_IJSC_NSA_ILi0EEESR_EEEEENS5_IJNS4_10UnderscoreESU_SU_EEEEENS4_13SM90_TMA_LOADENS4_14ComposedLayoutINS4_7SwizzleILi2ELi4ELi3EEENS4_18smem_ptr_flag_bitsILi8EEENSQ_INS5_IJNSA_ILi8EEESH_EEENS5_IJSH_SC_EEEEEEEvNS4_8identityENS4_23SM90_TMA_LOAD_MULTICASTES17_vS18_EENS_8epilogue10collective6detail29Sm90TmaWarpSpecializedAdapterINS1C_15DefaultEpilogueIaSJ_SJ_NS1B_6thread17LinearCombinationIaLi1EiiLNS1G_9ScaleType4KindE0ELNS_15FloatRoundStyleE2EaEENS1_15EpilogueDefaultEEEEEvvEEEEvNT_6ParamsE,"a",@progbits
	.sectionflags	@""
	.align	4
.nv.constant0._ZN7cutlass13device_kernelINS_4gemm6kernel13GemmUniversalIN4cute5tupleIJiiiiEEENS1_10collective13CollectiveMmaINS1_34MainloopSm90TmaGmmaWarpSpecializedILi7ENS5_IJNS4_1CILi2EEENSA_ILi1EEESC_EEENS1_35KernelTmaWarpSpecializedCooperativeEEENS5_IJNSA_ILi256EEESG_NSA_ILi64EEEEEEaNS5_IJlSC_lEEEaSJ_NS4_8TiledMMAINS4_8MMA_AtomIJNS4_4SM904GMMA27MMA_64x256x32_S32S8S8_SS_TNEEEENS4_6LayoutISD_NS5_IJSC_NSA_ILi0EEESR_EEEEENS5_IJNS4_10UnderscoreESU_SU_EEEEENS4_13SM90_TMA_LOADENS4_14ComposedLayoutINS4_7SwizzleILi2ELi4ELi3EEENS4_18smem_ptr_flag_bitsILi8EEENSQ_INS5_IJNSA_ILi8EEESH_EEENS5_IJSH_SC_EEEEEEEvNS4_8identityENS4_23SM90_TMA_LOAD_MULTICASTES17_vS18_EENS_8epilogue10collective6detail29Sm90TmaWarpSpecializedAdapterINS1C_15DefaultEpilogueIaSJ_SJ_NS1B_6thread17LinearCombinationIaLi1EiiLNS1G_9ScaleType4KindE0ELNS_15FloatRoundStyleE2EaEENS1_15EpilogueDefaultEEEEEvvEEEEvNT_6ParamsE:
	.zero		1664


//--------------------- SYMBOLS --------------------------

	.type		.nv.reservedSmem.offset0,@object
	.size		.nv.reservedSmem.offset0,0x4
	.type		__assertfail,@function
